// auto-generated by cutlass_sweep.gemm — config: {"arch": "sm_90", "cluster_m": 1, "cluster_n": 2, "dtype": "bf16", "stages": 3, "tile_k": 128, "tile_m": 64, "tile_n": 128}
#include "cutlass/cutlass.h"
#include "cutlass/gemm/collective/collective_builder.hpp"
#include "cutlass/gemm/device/gemm_universal_adapter.h"
#include "cutlass/gemm/kernel/gemm_universal.hpp"
#include "cutlass/epilogue/collective/collective_builder.hpp"

using ElemA = cutlass::bfloat16_t;
using ElemB = cutlass::bfloat16_t;
using ElemCD = cutlass::bfloat16_t;
using Acc  = float;
using TileShape    = cute::Shape<cute::_64, cute::_128, cute::_128>;
using ClusterShape = cute::Shape<cute::_1, cute::_2, cute::_1>;

using CollectiveEpilogue = typename cutlass::epilogue::collective::CollectiveBuilder<
    cutlass::arch::Sm90, cutlass::arch::OpClassTensorOp,
    TileShape, ClusterShape,
    cutlass::epilogue::collective::EpilogueTileAuto,
    Acc, Acc,
    ElemCD, cutlass::layout::RowMajor, 128 / cutlass::sizeof_bits<ElemCD>::value,
    ElemCD, cutlass::layout::RowMajor, 128 / cutlass::sizeof_bits<ElemCD>::value,
    cutlass::epilogue::collective::EpilogueScheduleAuto
  >::CollectiveOp;

using CollectiveMainloop = typename cutlass::gemm::collective::CollectiveBuilder<
    cutlass::arch::Sm90, cutlass::arch::OpClassTensorOp,
    ElemA, cutlass::layout::RowMajor, 128 / cutlass::sizeof_bits<ElemA>::value,
    ElemB, cutlass::layout::ColumnMajor, 128 / cutlass::sizeof_bits<ElemB>::value,
    Acc,
    TileShape, ClusterShape,
    cutlass::gemm::collective::StageCount<3>,
    cutlass::gemm::collective::KernelScheduleAuto
  >::CollectiveOp;

using GemmKernel = cutlass::gemm::kernel::GemmUniversal<
    cute::Shape<int,int,int,int>,
    CollectiveMainloop,
    CollectiveEpilogue
>;
using Gemm = cutlass::gemm::device::GemmUniversalAdapter<GemmKernel>;

// Force the device kernel symbol into the cubin without needing a host main.
auto* _anchor = &cutlass::device_kernel<GemmKernel>;


// ===== COMPILED SASS (sm_90a) =====

	.target	sm_90a

	.elftype	@"ET_EXEC"


//--------------------- .note.nv.tkinfo           --------------------------
	.section	.note.nv.tkinfo,"",@"SHT_NOTE"
	.sectionflags	@"SHF_NOTE_NV_TKINFO"
	.tkinfo
        /*0018*/ 	.word	0x00000002
        /*0030*/ 	.string	""
        /*0030*/ 	.string	"ptxas"
        /*0030*/ 	.string	"Cuda compilation tools, release 13.0, V13.0.88"
        /*0030*/ 	.string	"Build cuda_13.0.r13.0/compiler.36424714_0"
        /*0030*/ 	.string	"-arch sm_90a -m 64 "



//--------------------- .note.nv.cuinfo           --------------------------
	.section	.note.nv.cuinfo,"",@"SHT_NOTE"
	.sectionflags	@"SHF_NOTE_NV_CUINFO"
        /*0018*/ 	.short	0x0002
        /*001a*/ 	.short	0x005a
        /*001c*/ 	.short	0x0082
	.zero		2


//--------------------- .nv.info                  --------------------------
	.section	.nv.info,"",@"SHT_CUDA_INFO"
	.align	4


	//----- nvinfo : EIATTR_REGCOUNT
	.align		4
        /*0000*/ 	.byte	0x04, 0x2f
        /*0002*/ 	.short	(.L_15 - .L_14)
	.align		4
.L_14:
        /*0004*/ 	.word	index@(_ZN7cutlass13device_kernelINS_4gemm6kernel13GemmUniversalIN4cute5tupleIJiiiiEEENS1_10collective13CollectiveMmaINS1_34MainloopSm90TmaGmmaWarpSpecializedILi3ENS5_IJNS4_1CILi1EEENSA_ILi2EEESB_EEENS1_32KernelTmaWarpSpecializedPingpongEEENS5_IJNSA_ILi64EEENSA_ILi128EEESH_EEENS_10bfloat16_tENS5_IJlSB_lEEESJ_SK_NS4_8TiledMMAINS4_8MMA_AtomIJNS4_4SM904GMMA28MMA_64x128x16_F32BF16BF16_SSILNSO_5MajorE0ELSQ_0ELNSO_7ScaleInE1ELSR_1EEEEEENS4_6LayoutINS5_IJSB_SB_SB_EEENS5_IJNSA_ILi0EEESW_SW_EEEEENS5_IJNS4_10UnderscoreESZ_SZ_EEEEENS4_23SM90_TMA_LOAD_MULTICASTENS4_14ComposedLayoutINS4_7SwizzleILi3ELi4ELi3EEENS4_18smem_ptr_flag_bitsILi16EEENSU_INS5_IJNSA_ILi8EEESG_EEENS5_IJSG_SB_EEEEEEEvNS4_8identityENS4_13SM90_TMA_LOADES1C_vS1D_EENS_8epilogue10collective6detail29Sm90TmaWarpSpecializedAdapterINS1H_15DefaultEpilogueISJ_SK_SK_NS1G_6thread17LinearCombinationISJ_Li1EffLNS1L_9ScaleType4KindE0ELNS_15FloatRoundStyleE2ESJ_EENS1_15EpilogueDefaultEEEEEvvEEEEvNT_6ParamsE)
        /*0008*/ 	.word	0x000000a8


	//----- nvinfo : EIATTR_FRAME_SIZE
	.align		4
.L_15:
        /*000c*/ 	.byte	0x04, 0x11
        /*000e*/ 	.short	(.L_17 - .L_16)
	.align		4
.L_16:
        /*0010*/ 	.word	index@(_ZN7cutlass13device_kernelINS_4gemm6kernel13GemmUniversalIN4cute5tupleIJiiiiEEENS1_10collective13CollectiveMmaINS1_34MainloopSm90TmaGmmaWarpSpecializedILi3ENS5_IJNS4_1CILi1EEENSA_ILi2EEESB_EEENS1_32KernelTmaWarpSpecializedPingpongEEENS5_IJNSA_ILi64EEENSA_ILi128EEESH_EEENS_10bfloat16_tENS5_IJlSB_lEEESJ_SK_NS4_8TiledMMAINS4_8MMA_AtomIJNS4_4SM904GMMA28MMA_64x128x16_F32BF16BF16_SSILNSO_5MajorE0ELSQ_0ELNSO_7ScaleInE1ELSR_1EEEEEENS4_6LayoutINS5_IJSB_SB_SB_EEENS5_IJNSA_ILi0EEESW_SW_EEEEENS5_IJNS4_10UnderscoreESZ_SZ_EEEEENS4_23SM90_TMA_LOAD_MULTICASTENS4_14ComposedLayoutINS4_7SwizzleILi3ELi4ELi3EEENS4_18smem_ptr_flag_bitsILi16EEENSU_INS5_IJNSA_ILi8EEESG_EEENS5_IJSG_SB_EEEEEEEvNS4_8identityENS4_13SM90_TMA_LOADES1C_vS1D_EENS_8epilogue10collective6detail29Sm90TmaWarpSpecializedAdapterINS1H_15DefaultEpilogueISJ_SK_SK_NS1G_6thread17LinearCombinationISJ_Li1EffLNS1L_9ScaleType4KindE0ELNS_15FloatRoundStyleE2ESJ_EENS1_15EpilogueDefaultEEEEEvvEEEEvNT_6ParamsE)
        /*0014*/ 	.word	0x00000008


	//----- nvinfo : EIATTR_MIN_STACK_SIZE
	.align		4
.L_17:
        /*0018*/ 	.byte	0x04, 0x12
        /*001a*/ 	.short	(.L_19 - .L_18)
	.align		4
.L_18:
        /*001c*/ 	.word	index@(_ZN7cutlass13device_kernelINS_4gemm6kernel13GemmUniversalIN4cute5tupleIJiiiiEEENS1_10collective13CollectiveMmaINS1_34MainloopSm90TmaGmmaWarpSpecializedILi3ENS5_IJNS4_1CILi1EEENSA_ILi2EEESB_EEENS1_32KernelTmaWarpSpecializedPingpongEEENS5_IJNSA_ILi64EEENSA_ILi128EEESH_EEENS_10bfloat16_tENS5_IJlSB_lEEESJ_SK_NS4_8TiledMMAINS4_8MMA_AtomIJNS4_4SM904GMMA28MMA_64x128x16_F32BF16BF16_SSILNSO_5MajorE0ELSQ_0ELNSO_7ScaleInE1ELSR_1EEEEEENS4_6LayoutINS5_IJSB_SB_SB_EEENS5_IJNSA_ILi0EEESW_SW_EEEEENS5_IJNS4_10UnderscoreESZ_SZ_EEEEENS4_23SM90_TMA_LOAD_MULTICASTENS4_14ComposedLayoutINS4_7SwizzleILi3ELi4ELi3EEENS4_18smem_ptr_flag_bitsILi16EEENSU_INS5_IJNSA_ILi8EEESG_EEENS5_IJSG_SB_EEEEEEEvNS4_8identityENS4_13SM90_TMA_LOADES1C_vS1D_EENS_8epilogue10collective6detail29Sm90TmaWarpSpecializedAdapterINS1H_15DefaultEpilogueISJ_SK_SK_NS1G_6thread17LinearCombinationISJ_Li1EffLNS1L_9ScaleType4KindE0ELNS_15FloatRoundStyleE2ESJ_EENS1_15EpilogueDefaultEEEEEvvEEEEvNT_6ParamsE)
        /*0020*/ 	.word	0x00000008
.L_19:


//--------------------- .nv.compat                --------------------------
	.section	.nv.compat,"",@"SHT_CUDA_COMPAT_INFO"
	.align	4
        /*0000*/ 	.byte	0x02, 0x09, 0x01, 0x00, 0x02, 0x02, 0x04, 0x00, 0x02, 0x05, 0x05, 0x00, 0x03, 0x07, 0x01, 0x01
        /*0010*/ 	.byte	0x02, 0x03, 0x01, 0x00, 0x02, 0x06, 0x01, 0x00, 0x04, 0x0b, 0x08, 0x00, 0x00, 0x00, 0x00, 0x00
        /*0020*/ 	.byte	0x00, 0x00, 0x00, 0x00


//--------------------- .nv.info._ZN7cutlass13device_kernelINS_4gemm6kernel13GemmUniversalIN4cute5tupleIJiiiiEEENS1_10collective13CollectiveMmaINS1_34MainloopSm90TmaGmmaWarpSpecializedILi3ENS5_IJNS4_1CILi1EEENSA_ILi2EEESB_EEENS1_32KernelTmaWarpSpecializedPingpongEEENS5_IJNSA_ILi64EEENSA_ILi128EEESH_EEENS_10bfloat16_tENS5_IJlSB_lEEESJ_SK_NS4_8TiledMMAINS4_8MMA_AtomIJNS4_4SM904GMMA28MMA_64x128x16_F32BF16BF16_SSILNSO_5MajorE0ELSQ_0ELNSO_7ScaleInE1ELSR_1EEEEEENS4_6LayoutINS5_IJSB_SB_SB_EEENS5_IJNSA_ILi0EEESW_SW_EEEEENS5_IJNS4_10UnderscoreESZ_SZ_EEEEENS4_23SM90_TMA_LOAD_MULTICASTENS4_14ComposedLayoutINS4_7SwizzleILi3ELi4ELi3EEENS4_18smem_ptr_flag_bitsILi16EEENSU_INS5_IJNSA_ILi8EEESG_EEENS5_IJSG_SB_EEEEEEEvNS4_8identityENS4_13SM90_TMA_LOADES1C_vS1D_EENS_8epilogue10collective6detail29Sm90TmaWarpSpecializedAdapterINS1H_15DefaultEpilogueISJ_SK_SK_NS1G_6thread17LinearCombinationISJ_Li1EffLNS1L_9ScaleType4KindE0ELNS_15FloatRoundStyleE2ESJ_EENS1_15EpilogueDefaultEEEEEvvEEEEvNT_6ParamsE --------------------------
	.section	.nv.info._ZN7cutlass13device_kernelINS_4gemm6kernel13GemmUniversalIN4cute5tupleIJiiiiEEENS1_10collective13CollectiveMmaINS1_34MainloopSm90TmaGmmaWarpSpecializedILi3ENS5_IJNS4_1CILi1EEENSA_ILi2EEESB_EEENS1_32KernelTmaWarpSpecializedPingpongEEENS5_IJNSA_ILi64EEENSA_ILi128EEESH_EEENS_10bfloat16_tENS5_IJlSB_lEEESJ_SK_NS4_8TiledMMAINS4_8MMA_AtomIJNS4_4SM904GMMA28MMA_64x128x16_F32BF16BF16_SSILNSO_5MajorE0ELSQ_0ELNSO_7ScaleInE1ELSR_1EEEEEENS4_6LayoutINS5_IJSB_SB_SB_EEENS5_IJNSA_ILi0EEESW_SW_EEEEENS5_IJNS4_10UnderscoreESZ_SZ_EEEEENS4_23SM90_TMA_LOAD_MULTICASTENS4_14ComposedLayoutINS4_7SwizzleILi3ELi4ELi3EEENS4_18smem_ptr_flag_bitsILi16EEENSU_INS5_IJNSA_ILi8EEESG_EEENS5_IJSG_SB_EEEEEEEvNS4_8identityENS4_13SM90_TMA_LOADES1C_vS1D_EENS_8epilogue10collective6detail29Sm90TmaWarpSpecializedAdapterINS1H_15DefaultEpilogueISJ_SK_SK_NS1G_6thread17LinearCombinationISJ_Li1EffLNS1L_9ScaleType4KindE0ELNS_15FloatRoundStyleE2ESJ_EENS1_15EpilogueDefaultEEEEEvvEEEEvNT_6ParamsE,"",@"SHT_CUDA_INFO"
	.sectionflags	@""
	.align	4


	//----- nvinfo : EIATTR_CUDA_API_VERSION
	.align		4
        /*0000*/ 	.byte	0x04, 0x37
        /*0002*/ 	.short	(.L_21 - .L_20)
.L_20:
        /*0004*/ 	.word	0x00000082


	//----- nvinfo : EIATTR_KPARAM_INFO
	.align		4
.L_21:
        /*0008*/ 	.byte	0x04, 0x17
        /*000a*/ 	.short	(.L_23 - .L_22)
.L_22:
        /*000c*/ 	.word	0x00000000
        /*0010*/ 	.short	0x0000
        /*0012*/ 	.short	0x0070
        /*0014*/ 	.byte	0x00, 0xf0, 0x01, 0x10


	//----- nvinfo : EIATTR_SPARSE_MMA_MASK
	.align		4
.L_23:
        /*0018*/ 	.byte	0x03, 0x50
        /*001a*/ 	.short	0x0000


	//----- nvinfo : EIATTR_MAXREG_COUNT
	.align		4
        /*001c*/ 	.byte	0x03, 0x1b
        /*001e*/ 	.short	0x00a8


	//----- nvinfo : EIATTR_NUM_BARRIERS
	.align		4
        /*0020*/ 	.byte	0x02, 0x4c
        /*0022*/ 	.byte	0x01
	.zero		1


	//----- nvinfo : EIATTR_EXTERNS
	.align		4
        /*0024*/ 	.byte	0x04, 0x0f
        /*0026*/ 	.short	(.L_25 - .L_24)


	//   ....[0]....
	.align		4
.L_24:
        /*0028*/ 	.word	index@(__assertfail)


	//----- nvinfo : EIATTR_ANNOTATIONS
	.align		4
.L_25:
        /*002c*/ 	.byte	0x04, 0x55
        /*002e*/ 	.short	(.L_27 - .L_26)


	//   ....[0]....
.L_26:
        /*0030*/ 	.word	0x00000001
        /*0034*/ 	.byte	0x20, 0x0d, 0x00, 0x00, 0x01, 0x00, 0x00, 0x00, 0xd0, 0x13, 0x00, 0x00, 0x01, 0x00, 0x00, 0x00
        /*0044*/ 	.byte	0x50, 0x66, 0x00, 0x00, 0x01, 0x00, 0x00, 0x00, 0x40, 0x73, 0x00, 0x00


	//----- nvinfo : EIATTR_MERCURY_ISA_VERSION
	.align		4
.L_27:
        /*0050*/ 	.byte	0x03, 0x5f
        /*0052*/ 	.short	0x0101


	//----- nvinfo : EIATTR_INT_WARP_WIDE_INSTR_OFFSETS
	.align		4
        /*0054*/ 	.byte	0x04, 0x31
        /*0056*/ 	.short	(.L_29 - .L_28)


	//   ....[0]....
.L_28:
        /*0058*/ 	.word	0x000004e0


	//   ....[1]....
        /*005c*/ 	.word	0x00000520


	//   ....[2]....
        /*0060*/ 	.word	0x00000650


	//   ....[3]....
        /*0064*/ 	.word	0x00000660


	//   ....[4]....
        /*0068*/ 	.word	0x00000670


	//   ....[5]....
        /*006c*/ 	.word	0x00000680


	//   ....[6]....
        /*0070*/ 	.word	0x00000740


	//   ....[7]....
        /*0074*/ 	.word	0x00000780


	//   ....[8]....
        /*0078*/ 	.word	0x00002410


	//----- nvinfo : EIATTR_COOP_GROUP_MASK_REGIDS
	.align		4
.L_29:
        /*007c*/ 	.byte	0x04, 0x29
        /*007e*/ 	.short	(.L_31 - .L_30)


	//   ....[0]....
.L_30:
        /*0080*/ 	.word	0xffffffff


	//   ....[1]....
        /*0084*/ 	.word	0xffffffff


	//   ....[2]....
        /*0088*/ 	.word	0xffffffff


	//   ....[3]....
        /*008c*/ 	.word	0xffffffff


	//   ....[4]....
        /*0090*/ 	.word	0xffffffff


	//   ....[5]....
        /*0094*/ 	.word	0xffffffff


	//   ....[6]....
        /*0098*/ 	.word	0xffffffff


	//----- nvinfo : EIATTR_COOP_GROUP_INSTR_OFFSETS
	.align		4
.L_31:
        /*009c*/ 	.byte	0x04, 0x28
        /*009e*/ 	.short	(.L_33 - .L_32)


	//   ....[0]....
.L_32:
        /*00a0*/ 	.word	0x00000070


	//   ....[1]....
        /*00a4*/ 	.word	0x00000080


	//   ....[2]....
        /*00a8*/ 	.word	0x00000140


	//   ....[3]....
        /*00ac*/ 	.word	0x000002c0


	//   ....[4]....
        /*00b0*/ 	.word	0x00000300


	//   ....[5]....
        /*00b4*/ 	.word	0x00000390


	//   ....[6]....
        /*00b8*/ 	.word	0x000008d0


	//----- nvinfo : EIATTR_REG_RECONFIG
	.align		4
.L_33:
        /*00bc*/ 	.byte	0x01, 0x54
	.zero		2


	//----- nvinfo : EIATTR_SYSCALL_OFFSETS
	.align		4
        /*00c0*/ 	.byte	0x04, 0x46
        /*00c2*/ 	.short	(.L_35 - .L_34)


	//   ....[0]....
.L_34:
        /*00c4*/ 	.word	0x00001840


	//----- nvinfo : EIATTR_MBARRIER_INSTR_OFFSETS
	.align		4
.L_35:
        /*00c8*/ 	.byte	0x04, 0x39
        /*00ca*/ 	.short	(.L_37 - .L_36)


	//   ....[0]....
.L_36:
        /*00cc*/ 	.word	0x00000250
        /*00d0*/ 	.word	0x000000ff
        /*00d4*/ 	.word	0x00000000
        /*00d8*/ 	.short	0x0100
        /*00da*/ 	.byte	0x08
	.zero		1


	//   ....[1]....
        /*00dc*/ 	.word	0x00000260
        /*00e0*/ 	.word	0x000000ff
        /*00e4*/ 	.word	0x00000018
        /*00e8*/ 	.short	0x0100
        /*00ea*/ 	.byte	0x08
	.zero		1


	//   ....[2]....
        /*00ec*/ 	.word	0x00000270
        /*00f0*/ 	.word	0x000000ff
        /*00f4*/ 	.word	0x00000008
        /*00f8*/ 	.short	0x0100
        /*00fa*/ 	.byte	0x08
	.zero		1


	//   ....[3]....
        /*00fc*/ 	.word	0x00000280
        /*0100*/ 	.word	0x000000ff
        /*0104*/ 	.word	0x00000020
        /*0108*/ 	.short	0x0100
        /*010a*/ 	.byte	0x08
	.zero		1


	//   ....[4]....
        /*010c*/ 	.word	0x00000290
        /*0110*/ 	.word	0x000000ff
        /*0114*/ 	.word	0x00000010
        /*0118*/ 	.short	0x0100
        /*011a*/ 	.byte	0x08
	.zero		1


	//   ....[5]....
        /*011c*/ 	.word	0x000002a0
        /*0120*/ 	.word	0x000000ff
        /*0124*/ 	.word	0x00000028
        /*0128*/ 	.short	0x0100
        /*012a*/ 	.byte	0x08
	.zero		1


	//   ....[6]....
        /*012c*/ 	.word	0x000007b0
        /*0130*/ 	.word	0x000000ff
        /*0134*/ 	.word	0x00000060
        /*0138*/ 	.short	0x0100
        /*013a*/ 	.byte	0x08
	.zero		1


	//   ....[7]....
        /*013c*/ 	.word	0x00000830
        /*0140*/ 	.word	0x000000ff
        /*0144*/ 	.word	0x00000068
        /*0148*/ 	.short	0x0100
        /*014a*/ 	.byte	0x08
	.zero		1


	//   ....[8]....
        /*014c*/ 	.word	0x00000850
        /*0150*/ 	.word	0x000000ff
        /*0154*/ 	.word	0x00000040
        /*0158*/ 	.short	0x0100
        /*015a*/ 	.byte	0x09
	.zero		1


	//   ....[9]....
        /*015c*/ 	.word	0x00000860
        /*0160*/ 	.word	0x000000ff
        /*0164*/ 	.word	0x00000048
        /*0168*/ 	.short	0x0100
        /*016a*/ 	.byte	0x09
	.zero		1


	//   ....[10]....
        /*016c*/ 	.word	0x00000870
        /*0170*/ 	.word	0x000000ff
        /*0174*/ 	.word	0x00000050
        /*0178*/ 	.short	0x0100
        /*017a*/ 	.byte	0x09
	.zero		1


	//   ....[11]....
        /*017c*/ 	.word	0x00000880
        /*0180*/ 	.word	0x000000ff
        /*0184*/ 	.word	0x00000058
        /*0188*/ 	.short	0x0100
        /*018a*/ 	.byte	0x09
	.zero		1


	//   ....[12]....
        /*018c*/ 	.word	0x00001700
        /*0190*/ 	.word	0x000000ff
        /*0194*/ 	.word	0xfffffff8
        /*0198*/ 	.short	0x010a
        /*019a*/ 	.byte	0x2b
	.zero		1


	//   ....[13]....
        /*019c*/ 	.word	0x000018c0
        /*01a0*/ 	.word	0x00000003
        /*01a4*/ 	.word	0x00000000
        /*01a8*/ 	.short	0x010a
        /*01aa*/ 	.byte	0x3f
	.zero		1


	//   ....[14]....
        /*01ac*/ 	.word	0x00001920
        /*01b0*/ 	.word	0x00000003
        /*01b4*/ 	.word	0x00000000
        /*01b8*/ 	.short	0x010a
        /*01ba*/ 	.byte	0x3f
	.zero		1


	//   ....[15]....
        /*01bc*/ 	.word	0x00001e40
        /*01c0*/ 	.word	0x000000ff
        /*01c4*/ 	.word	0x00000000
        /*01c8*/ 	.short	0x010a
        /*01ca*/ 	.byte	0x07
	.zero		1


	//   ....[16]....
        /*01cc*/ 	.word	0x00001e80
        /*01d0*/ 	.word	0x000000ff
        /*01d4*/ 	.word	0x00000000
        /*01d8*/ 	.short	0x010a
        /*01da*/ 	.byte	0x07
	.zero		1


	//   ....[17]....
        /*01dc*/ 	.word	0x000022a0
        /*01e0*/ 	.word	0x00000005
        /*01e4*/ 	.word	0x00000000
        /*01e8*/ 	.short	0x0101
        /*01ea*/ 	.byte	0x3f
	.zero		1


	//   ....[18]....
        /*01ec*/ 	.word	0x000023b0
        /*01f0*/ 	.word	0x00000003
        /*01f4*/ 	.word	0x00000000
        /*01f8*/ 	.short	0x0101
        /*01fa*/ 	.byte	0x2e
	.zero		1


	//   ....[19]....
        /*01fc*/ 	.word	0x000024b0
        /*0200*/ 	.word	0x00000003
        /*0204*/ 	.word	0x00000000
        /*0208*/ 	.short	0x0101
        /*020a*/ 	.byte	0x3f
	.zero		1


	//   ....[20]....
        /*020c*/ 	.word	0x00002530
        /*0210*/ 	.word	0x000000ff
        /*0214*/ 	.word	0x00000008
        /*0218*/ 	.short	0x010a
        /*021a*/ 	.byte	0x2b
	.zero		1


	//   ....[21]....
        /*021c*/ 	.word	0x00006690
        /*0220*/ 	.word	0x00000000
        /*0224*/ 	.word	0x00000000
        /*0228*/ 	.short	0x0101
        /*022a*/ 	.byte	0x2e
	.zero		1


	//   ....[22]....
        /*022c*/ 	.word	0x00006fc0
        /*0230*/ 	.word	0x0000000e
        /*0234*/ 	.word	0x00000018
        /*0238*/ 	.short	0x010a
        /*023a*/ 	.byte	0x3f
	.zero		1


	//   ....[23]....
        /*023c*/ 	.word	0x00007470
        /*0240*/ 	.word	0x00000006
        /*0244*/ 	.word	0x00000068
        /*0248*/ 	.short	0x0101
        /*024a*/ 	.byte	0x3f
	.zero		1


	//   ....[24]....
        /*024c*/ 	.word	0x00007b90
        /*0250*/ 	.word	0x00000007
        /*0254*/ 	.word	0x00000000
        /*0258*/ 	.short	0x010a
        /*025a*/ 	.byte	0x3f
	.zero		1


	//   ....[25]....
        /*025c*/ 	.word	0x00007c10
        /*0260*/ 	.word	0x00000004
        /*0264*/ 	.word	0x00000000
        /*0268*/ 	.short	0x010a
        /*026a*/ 	.byte	0x3f
	.zero		1


	//   ....[26]....
        /*026c*/ 	.word	0x00007ca0
        /*0270*/ 	.word	0x00000005
        /*0274*/ 	.word	0x00000000
        /*0278*/ 	.short	0x010a
        /*027a*/ 	.byte	0x3f
	.zero		1


	//   ....[27]....
        /*027c*/ 	.word	0x00007d10
        /*0280*/ 	.word	0x00000003
        /*0284*/ 	.word	0xfffffff8
        /*0288*/ 	.short	0x010a
        /*028a*/ 	.byte	0x3f
	.zero		1


	//   ....[28]....
        /*028c*/ 	.word	0x00007d60
        /*0290*/ 	.word	0x00000003
        /*0294*/ 	.word	0x00000000
        /*0298*/ 	.short	0x010a
        /*029a*/ 	.byte	0x3f
	.zero		1


	//   ....[29]....
        /*029c*/ 	.word	0x00007dc0
        /*02a0*/ 	.word	0x00000005
        /*02a4*/ 	.word	0x00000000
        /*02a8*/ 	.short	0x010a
        /*02aa*/ 	.byte	0x3f
	.zero		1


	//   ....[30]....
        /*02ac*/ 	.word	0x00007e20
        /*02b0*/ 	.word	0x00000003
        /*02b4*/ 	.word	0x00000008
        /*02b8*/ 	.short	0x010a
        /*02ba*/ 	.byte	0x3f
	.zero		1


	//   ....[31]....
        /*02bc*/ 	.word	0x00007ef0
        /*02c0*/ 	.word	0x0000000e
        /*02c4*/ 	.word	0x00000018
        /*02c8*/ 	.short	0x010a
        /*02ca*/ 	.byte	0x3f
	.zero		1


	//   ....[32]....
        /*02cc*/ 	.word	0x00007fc0
        /*02d0*/ 	.word	0x00000007
        /*02d4*/ 	.word	0x00000000
        /*02d8*/ 	.short	0x010a
        /*02da*/ 	.byte	0x3f
	.zero		1


	//   ....[33]....
        /*02dc*/ 	.word	0x00008010
        /*02e0*/ 	.word	0x00000004
        /*02e4*/ 	.word	0x00000000
        /*02e8*/ 	.short	0x010a
        /*02ea*/ 	.byte	0x3f
	.zero		1


	//----- nvinfo : EIATTR_NUM_MBARRIERS
	.align		4
.L_37:
        /*02ec*/ 	.byte	0x03, 0x38
        /*02ee*/ 	.short	0x000c


	//----- nvinfo : EIATTR_EXIT_INSTR_OFFSETS
	.align		4
        /*02f0*/ 	.byte	0x04, 0x1c
        /*02f2*/ 	.short	(.L_39 - .L_38)


	//   ....[0]....
.L_38:
        /*02f4*/ 	.word	0x00001360


	//   ....[1]....
        /*02f8*/ 	.word	0x000013c0


	//   ....[2]....
        /*02fc*/ 	.word	0x00006cb0


	//   ....[3]....
        /*0300*/ 	.word	0x00006ce0


	//   ....[4]....
        /*0304*/ 	.word	0x00007cf0


	//----- nvinfo : EIATTR_MAX_THREADS
	.align		4
.L_39:
        /*0308*/ 	.byte	0x04, 0x05
        /*030a*/ 	.short	(.L_41 - .L_40)
.L_40:
        /*030c*/ 	.word	0x00000180
        /*0310*/ 	.word	0x00000001
        /*0314*/ 	.word	0x00000001


	//----- nvinfo : EIATTR_CRS_STACK_SIZE
	.align		4
.L_41:
        /*0318*/ 	.byte	0x04, 0x1e
        /*031a*/ 	.short	(.L_43 - .L_42)
.L_42:
        /*031c*/ 	.word	0x00000000


	//----- nvinfo : EIATTR_CBANK_PARAM_SIZE
	.align		4
.L_43:
        /*0320*/ 	.byte	0x03, 0x19
        /*0322*/ 	.short	0x0470


	//----- nvinfo : EIATTR_PARAM_CBANK
	.align		4
        /*0324*/ 	.byte	0x04, 0x0a
        /*0326*/ 	.short	(.L_45 - .L_44)
	.align		4
.L_44:
        /*0328*/ 	.word	index@(.nv.constant0._ZN7cutlass13device_kernelINS_4gemm6kernel13GemmUniversalIN4cute5tupleIJiiiiEEENS1_10collective13CollectiveMmaINS1_34MainloopSm90TmaGmmaWarpSpecializedILi3ENS5_IJNS4_1CILi1EEENSA_ILi2EEESB_EEENS1_32KernelTmaWarpSpecializedPingpongEEENS5_IJNSA_ILi64EEENSA_ILi128EEESH_EEENS_10bfloat16_tENS5_IJlSB_lEEESJ_SK_NS4_8TiledMMAINS4_8MMA_AtomIJNS4_4SM904GMMA28MMA_64x128x16_F32BF16BF16_SSILNSO_5MajorE0ELSQ_0ELNSO_7ScaleInE1ELSR_1EEEEEENS4_6LayoutINS5_IJSB_SB_SB_EEENS5_IJNSA_ILi0EEESW_SW_EEEEENS5_IJNS4_10UnderscoreESZ_SZ_EEEEENS4_23SM90_TMA_LOAD_MULTICASTENS4_14ComposedLayoutINS4_7SwizzleILi3ELi4ELi3EEENS4_18smem_ptr_flag_bitsILi16EEENSU_INS5_IJNSA_ILi8EEESG_EEENS5_IJSG_SB_EEEEEEEvNS4_8identityENS4_13SM90_TMA_LOADES1C_vS1D_EENS_8epilogue10collective6detail29Sm90TmaWarpSpecializedAdapterINS1H_15DefaultEpilogueISJ_SK_SK_NS1G_6thread17LinearCombinationISJ_Li1EffLNS1L_9ScaleType4KindE0ELNS_15FloatRoundStyleE2ESJ_EENS1_15EpilogueDefaultEEEEEvvEEEEvNT_6ParamsE)
        /*032c*/ 	.short	0x0210
        /*032e*/ 	.short	0x0470


	//----- nvinfo : EIATTR_SW_WAR
	.align		4
.L_45:
        /*0330*/ 	.byte	0x04, 0x36
        /*0332*/ 	.short	(.L_47 - .L_46)
.L_46:
        /*0334*/ 	.word	0x00000008
.L_47:


//--------------------- .nv.callgraph             --------------------------
	.section	.nv.callgraph,"",@"SHT_CUDA_CALLGRAPH"
	.align	4
	.sectionentsize	8
	.align		4
        /*0000*/ 	.word	0x00000000
	.align		4
        /*0004*/ 	.word	0xffffffff
	.align		4
        /*0008*/ 	.word	index@(_ZN7cutlass13device_kernelINS_4gemm6kernel13GemmUniversalIN4cute5tupleIJiiiiEEENS1_10collective13CollectiveMmaINS1_34MainloopSm90TmaGmmaWarpSpecializedILi3ENS5_IJNS4_1CILi1EEENSA_ILi2EEESB_EEENS1_32KernelTmaWarpSpecializedPingpongEEENS5_IJNSA_ILi64EEENSA_ILi128EEESH_EEENS_10bfloat16_tENS5_IJlSB_lEEESJ_SK_NS4_8TiledMMAINS4_8MMA_AtomIJNS4_4SM904GMMA28MMA_64x128x16_F32BF16BF16_SSILNSO_5MajorE0ELSQ_0ELNSO_7ScaleInE1ELSR_1EEEEEENS4_6LayoutINS5_IJSB_SB_SB_EEENS5_IJNSA_ILi0EEESW_SW_EEEEENS5_IJNS4_10UnderscoreESZ_SZ_EEEEENS4_23SM90_TMA_LOAD_MULTICASTENS4_14ComposedLayoutINS4_7SwizzleILi3ELi4ELi3EEENS4_18smem_ptr_flag_bitsILi16EEENSU_INS5_IJNSA_ILi8EEESG_EEENS5_IJSG_SB_EEEEEEEvNS4_8identityENS4_13SM90_TMA_LOADES1C_vS1D_EENS_8epilogue10collective6detail29Sm90TmaWarpSpecializedAdapterINS1H_15DefaultEpilogueISJ_SK_SK_NS1G_6thread17LinearCombinationISJ_Li1EffLNS1L_9ScaleType4KindE0ELNS_15FloatRoundStyleE2ESJ_EENS1_15EpilogueDefaultEEEEEvvEEEEvNT_6ParamsE)
	.align		4
        /*000c*/ 	.word	index@(__assertfail)
	.align		4
        /*0010*/ 	.word	0x00000000
	.align		4
        /*0014*/ 	.word	0xfffffffe
	.align		4
        /*0018*/ 	.word	0x00000000
	.align		4
        /*001c*/ 	.word	0xfffffffd
	.align		4
        /*0020*/ 	.word	0x00000000
	.align		4
        /*0024*/ 	.word	0xfffffffc


//--------------------- .nv.constant4             --------------------------
	.section	.nv.constant4,"a",@progbits
	.align	8
	.align		8
.nv.constant4:
        /*0000*/ 	.dword	__assertfail
	.align		8
        /*0008*/ 	.dword	__unnamed_1
	.align		8
        /*0010*/ 	.dword	_ZN39_INTERNAL_5c6f9977_4_k_cu_c1d7b875_28274cuda3std3__45__cpo5beginE
	.align		8
        /*0018*/ 	.dword	_ZN39_INTERNAL_5c6f9977_4_k_cu_c1d7b875_28274cuda3std3__45__cpo3endE
	.align		8
        /*0020*/ 	.dword	_ZN39_INTERNAL_5c6f9977_4_k_cu_c1d7b875_28274cuda3std3__45__cpo6cbeginE
	.align		8
        /*0028*/ 	.dword	_ZN39_INTERNAL_5c6f9977_4_k_cu_c1d7b875_28274cuda3std3__45__cpo4cendE
	.align		8
        /*0030*/ 	.dword	_ZN39_INTERNAL_5c6f9977_4_k_cu_c1d7b875_28274cuda3std3__441_GLOBAL__N__5c6f9977_4_k_cu_c1d7b875_28276ignoreE
	.align		8
        /*0038*/ 	.dword	_ZN39_INTERNAL_5c6f9977_4_k_cu_c1d7b875_28274cuda3std3__419piecewise_constructE
	.align		8
        /*0040*/ 	.dword	_ZN39_INTERNAL_5c6f9977_4_k_cu_c1d7b875_28274cuda3std3__48in_placeE
	.align		8
        /*0048*/ 	.dword	_ZN39_INTERNAL_5c6f9977_4_k_cu_c1d7b875_28274cuda3std6ranges3__45__cpo4swapE
	.align		8
        /*0050*/ 	.dword	_ZN39_INTERNAL_5c6f9977_4_k_cu_c1d7b875_28274cuda3std6ranges3__45__cpo9iter_moveE
	.align		8
        /*0058*/ 	.dword	_ZN39_INTERNAL_5c6f9977_4_k_cu_c1d7b875_28274cute7productE
	.align		8
        /*0060*/ 	.dword	_ZN39_INTERNAL_5c6f9977_4_k_cu_c1d7b875_28274cute1_E
	.align		8
        /*0068*/ 	.dword	$str$22
	.align		8
        /*0070*/ 	.dword	$str$23


//--------------------- .text._ZN7cutlass13device_kernelINS_4gemm6kernel13GemmUniversalIN4cute5tupleIJiiiiEEENS1_10collective13CollectiveMmaINS1_34MainloopSm90TmaGmmaWarpSpecializedILi3ENS5_IJNS4_1CILi1EEENSA_ILi2EEESB_EEENS1_32KernelTmaWarpSpecializedPingpongEEENS5_IJNSA_ILi64EEENSA_ILi128EEESH_EEENS_10bfloat16_tENS5_IJlSB_lEEESJ_SK_NS4_8TiledMMAINS4_8MMA_AtomIJNS4_4SM904GMMA28MMA_64x128x16_F32BF16BF16_SSILNSO_5MajorE0ELSQ_0ELNSO_7ScaleInE1ELSR_1EEEEEENS4_6LayoutINS5_IJSB_SB_SB_EEENS5_IJNSA_ILi0EEESW_SW_EEEEENS5_IJNS4_10UnderscoreESZ_SZ_EEEEENS4_23SM90_TMA_LOAD_MULTICASTENS4_14ComposedLayoutINS4_7SwizzleILi3ELi4ELi3EEENS4_18smem_ptr_flag_bitsILi16EEENSU_INS5_IJNSA_ILi8EEESG_EEENS5_IJSG_SB_EEEEEEEvNS4_8identityENS4_13SM90_TMA_LOADES1C_vS1D_EENS_8epilogue10collective6detail29Sm90TmaWarpSpecializedAdapterINS1H_15DefaultEpilogueISJ_SK_SK_NS1G_6thread17LinearCombinationISJ_Li1EffLNS1L_9ScaleType4KindE0ELNS_15FloatRoundStyleE2ESJ_EENS1_15EpilogueDefaultEEEEEvvEEEEvNT_6ParamsE --------------------------
	.section	.text._ZN7cutlass13device_kernelINS_4gemm6kernel13GemmUniversalIN4cute5tupleIJiiiiEEENS1_10collective13CollectiveMmaINS1_34MainloopSm90TmaGmmaWarpSpecializedILi3ENS5_IJNS4_1CILi1EEENSA_ILi2EEESB_EEENS1_32KernelTmaWarpSpecializedPingpongEEENS5_IJNSA_ILi64EEENSA_ILi128EEESH_EEENS_10bfloat16_tENS5_IJlSB_lEEESJ_SK_NS4_8TiledMMAINS4_8MMA_AtomIJNS4_4SM904GMMA28MMA_64x128x16_F32BF16BF16_SSILNSO_5MajorE0ELSQ_0ELNSO_7ScaleInE1ELSR_1EEEEEENS4_6LayoutINS5_IJSB_SB_SB_EEENS5_IJNSA_ILi0EEESW_SW_EEEEENS5_IJNS4_10UnderscoreESZ_SZ_EEEEENS4_23SM90_TMA_LOAD_MULTICASTENS4_14ComposedLayoutINS4_7SwizzleILi3ELi4ELi3EEENS4_18smem_ptr_flag_bitsILi16EEENSU_INS5_IJNSA_ILi8EEESG_EEENS5_IJSG_SB_EEEEEEEvNS4_8identityENS4_13SM90_TMA_LOADES1C_vS1D_EENS_8epilogue10collective6detail29Sm90TmaWarpSpecializedAdapterINS1H_15DefaultEpilogueISJ_SK_SK_NS1G_6thread17LinearCombinationISJ_Li1EffLNS1L_9ScaleType4KindE0ELNS_15FloatRoundStyleE2ESJ_EENS1_15EpilogueDefaultEEEEEvvEEEEvNT_6ParamsE,"ax",@progbits
	.align	128
.text._ZN7cutlass13device_kernelINS_4gemm6kernel13GemmUniversalIN4cute5tupleIJiiiiEEENS1_10collective13CollectiveMmaINS1_34MainloopSm90TmaGmmaWarpSpecializedILi3ENS5_IJNS4_1CILi1EEENSA_ILi2EEESB_EEENS1_32KernelTmaWarpSpecializedPingpongEEENS5_IJNSA_ILi64EEENSA_ILi128EEESH_EEENS_10bfloat16_tENS5_IJlSB_lEEESJ_SK_NS4_8TiledMMAINS4_8MMA_AtomIJNS4_4SM904GMMA28MMA_64x128x16_F32BF16BF16_SSILNSO_5MajorE0ELSQ_0ELNSO_7ScaleInE1ELSR_1EEEEEENS4_6LayoutINS5_IJSB_SB_SB_EEENS5_IJNSA_ILi0EEESW_SW_EEEEENS5_IJNS4_10UnderscoreESZ_SZ_EEEEENS4_23SM90_TMA_LOAD_MULTICASTENS4_14ComposedLayoutINS4_7SwizzleILi3ELi4ELi3EEENS4_18smem_ptr_flag_bitsILi16EEENSU_INS5_IJNSA_ILi8EEESG_EEENS5_IJSG_SB_EEEEEEEvNS4_8identityENS4_13SM90_TMA_LOADES1C_vS1D_EENS_8epilogue10collective6detail29Sm90TmaWarpSpecializedAdapterINS1H_15DefaultEpilogueISJ_SK_SK_NS1G_6thread17LinearCombinationISJ_Li1EffLNS1L_9ScaleType4KindE0ELNS_15FloatRoundStyleE2ESJ_EENS1_15EpilogueDefaultEEEEEvvEEEEvNT_6ParamsE:
        .type           _ZN7cutlass13device_kernelINS_4gemm6kernel13GemmUniversalIN4cute5tupleIJiiiiEEENS1_10collective13CollectiveMmaINS1_34MainloopSm90TmaGmmaWarpSpecializedILi3ENS5_IJNS4_1CILi1EEENSA_ILi2EEESB_EEENS1_32KernelTmaWarpSpecializedPingpongEEENS5_IJNSA_ILi64EEENSA_ILi128EEESH_EEENS_10bfloat16_tENS5_IJlSB_lEEESJ_SK_NS4_8TiledMMAINS4_8MMA_AtomIJNS4_4SM904GMMA28MMA_64x128x16_F32BF16BF16_SSILNSO_5MajorE0ELSQ_0ELNSO_7ScaleInE1ELSR_1EEEEEENS4_6LayoutINS5_IJSB_SB_SB_EEENS5_IJNSA_ILi0EEESW_SW_EEEEENS5_IJNS4_10UnderscoreESZ_SZ_EEEEENS4_23SM90_TMA_LOAD_MULTICASTENS4_14ComposedLayoutINS4_7SwizzleILi3ELi4ELi3EEENS4_18smem_ptr_flag_bitsILi16EEENSU_INS5_IJNSA_ILi8EEESG_EEENS5_IJSG_SB_EEEEEEEvNS4_8identityENS4_13SM90_TMA_LOADES1C_vS1D_EENS_8epilogue10collective6detail29Sm90TmaWarpSpecializedAdapterINS1H_15DefaultEpilogueISJ_SK_SK_NS1G_6thread17LinearCombinationISJ_Li1EffLNS1L_9ScaleType4KindE0ELNS_15FloatRoundStyleE2ESJ_EENS1_15EpilogueDefaultEEEEEvvEEEEvNT_6ParamsE,@function
        .size           _ZN7cutlass13device_kernelINS_4gemm6kernel13GemmUniversalIN4cute5tupleIJiiiiEEENS1_10collective13CollectiveMmaINS1_34MainloopSm90TmaGmmaWarpSpecializedILi3ENS5_IJNS4_1CILi1EEENSA_ILi2EEESB_EEENS1_32KernelTmaWarpSpecializedPingpongEEENS5_IJNSA_ILi64EEENSA_ILi128EEESH_EEENS_10bfloat16_tENS5_IJlSB_lEEESJ_SK_NS4_8TiledMMAINS4_8MMA_AtomIJNS4_4SM904GMMA28MMA_64x128x16_F32BF16BF16_SSILNSO_5MajorE0ELSQ_0ELNSO_7ScaleInE1ELSR_1EEEEEENS4_6LayoutINS5_IJSB_SB_SB_EEENS5_IJNSA_ILi0EEESW_SW_EEEEENS5_IJNS4_10UnderscoreESZ_SZ_EEEEENS4_23SM90_TMA_LOAD_MULTICASTENS4_14ComposedLayoutINS4_7SwizzleILi3ELi4ELi3EEENS4_18smem_ptr_flag_bitsILi16EEENSU_INS5_IJNSA_ILi8EEESG_EEENS5_IJSG_SB_EEEEEEEvNS4_8identityENS4_13SM90_TMA_LOADES1C_vS1D_EENS_8epilogue10collective6detail29Sm90TmaWarpSpecializedAdapterINS1H_15DefaultEpilogueISJ_SK_SK_NS1G_6thread17LinearCombinationISJ_Li1EffLNS1L_9ScaleType4KindE0ELNS_15FloatRoundStyleE2ESJ_EENS1_15EpilogueDefaultEEEEEvvEEEEvNT_6ParamsE,(.L_x_199 - _ZN7cutlass13device_kernelINS_4gemm6kernel13GemmUniversalIN4cute5tupleIJiiiiEEENS1_10collective13CollectiveMmaINS1_34MainloopSm90TmaGmmaWarpSpecializedILi3ENS5_IJNS4_1CILi1EEENSA_ILi2EEESB_EEENS1_32KernelTmaWarpSpecializedPingpongEEENS5_IJNSA_ILi64EEENSA_ILi128EEESH_EEENS_10bfloat16_tENS5_IJlSB_lEEESJ_SK_NS4_8TiledMMAINS4_8MMA_AtomIJNS4_4SM904GMMA28MMA_64x128x16_F32BF16BF16_SSILNSO_5MajorE0ELSQ_0ELNSO_7ScaleInE1ELSR_1EEEEEENS4_6LayoutINS5_IJSB_SB_SB_EEENS5_IJNSA_ILi0EEESW_SW_EEEEENS5_IJNS4_10UnderscoreESZ_SZ_EEEEENS4_23SM90_TMA_LOAD_MULTICASTENS4_14ComposedLayoutINS4_7SwizzleILi3ELi4ELi3EEENS4_18smem_ptr_flag_bitsILi16EEENSU_INS5_IJNSA_ILi8EEESG_EEENS5_IJSG_SB_EEEEEEEvNS4_8identityENS4_13SM90_TMA_LOADES1C_vS1D_EENS_8epilogue10collective6detail29Sm90TmaWarpSpecializedAdapterINS1H_15DefaultEpilogueISJ_SK_SK_NS1G_6thread17LinearCombinationISJ_Li1EffLNS1L_9ScaleType4KindE0ELNS_15FloatRoundStyleE2ESJ_EENS1_15EpilogueDefaultEEEEEvvEEEEvNT_6ParamsE)
        .other          _ZN7cutlass13device_kernelINS_4gemm6kernel13GemmUniversalIN4cute5tupleIJiiiiEEENS1_10collective13CollectiveMmaINS1_34MainloopSm90TmaGmmaWarpSpecializedILi3ENS5_IJNS4_1CILi1EEENSA_ILi2EEESB_EEENS1_32KernelTmaWarpSpecializedPingpongEEENS5_IJNSA_ILi64EEENSA_ILi128EEESH_EEENS_10bfloat16_tENS5_IJlSB_lEEESJ_SK_NS4_8TiledMMAINS4_8MMA_AtomIJNS4_4SM904GMMA28MMA_64x128x16_F32BF16BF16_SSILNSO_5MajorE0ELSQ_0ELNSO_7ScaleInE1ELSR_1EEEEEENS4_6LayoutINS5_IJSB_SB_SB_EEENS5_IJNSA_ILi0EEESW_SW_EEEEENS5_IJNS4_10UnderscoreESZ_SZ_EEEEENS4_23SM90_TMA_LOAD_MULTICASTENS4_14ComposedLayoutINS4_7SwizzleILi3ELi4ELi3EEENS4_18smem_ptr_flag_bitsILi16EEENSU_INS5_IJNSA_ILi8EEESG_EEENS5_IJSG_SB_EEEEEEEvNS4_8identityENS4_13SM90_TMA_LOADES1C_vS1D_EENS_8epilogue10collective6detail29Sm90TmaWarpSpecializedAdapterINS1H_15DefaultEpilogueISJ_SK_SK_NS1G_6thread17LinearCombinationISJ_Li1EffLNS1L_9ScaleType4KindE0ELNS_15FloatRoundStyleE2ESJ_EENS1_15EpilogueDefaultEEEEEvvEEEEvNT_6ParamsE,@"STO_CUDA_ENTRY STV_DEFAULT"
_ZN7cutlass13device_kernelINS_4gemm6kernel13GemmUniversalIN4cute5tupleIJiiiiEEENS1_10collective13CollectiveMmaINS1_34MainloopSm90TmaGmmaWarpSpecializedILi3ENS5_IJNS4_1CILi1EEENSA_ILi2EEESB_EEENS1_32KernelTmaWarpSpecializedPingpongEEENS5_IJNSA_ILi64EEENSA_ILi128EEESH_EEENS_10bfloat16_tENS5_IJlSB_lEEESJ_SK_NS4_8TiledMMAINS4_8MMA_AtomIJNS4_4SM904GMMA28MMA_64x128x16_F32BF16BF16_SSILNSO_5MajorE0ELSQ_0ELNSO_7ScaleInE1ELSR_1EEEEEENS4_6LayoutINS5_IJSB_SB_SB_EEENS5_IJNSA_ILi0EEESW_SW_EEEEENS5_IJNS4_10UnderscoreESZ_SZ_EEEEENS4_23SM90_TMA_LOAD_MULTICASTENS4_14ComposedLayoutINS4_7SwizzleILi3ELi4ELi3EEENS4_18smem_ptr_flag_bitsILi16EEENSU_INS5_IJNSA_ILi8EEESG_EEENS5_IJSG_SB_EEEEEEEvNS4_8identityENS4_13SM90_TMA_LOADES1C_vS1D_EENS_8epilogue10collective6detail29Sm90TmaWarpSpecializedAdapterINS1H_15DefaultEpilogueISJ_SK_SK_NS1G_6thread17LinearCombinationISJ_Li1EffLNS1L_9ScaleType4KindE0ELNS_15FloatRoundStyleE2ESJ_EENS1_15EpilogueDefaultEEEEEvvEEEEvNT_6ParamsE:
[----:B------:R-:W0:Y:S02]  /*0000*/  LDC R1, c[0x0][0x28] ;  /* 0x00000a00ff017b82 */ /* 0x000e240000000800 */
[----:B0-----:R-:W-:Y:S01]  /*0010*/  VIADD R1, R1, 0xfffffff8 ;  /* 0xfffffff801017836 */ /* 0x001fe20000000000 */
[----:B------:R-:W0:Y:S01]  /*0020*/  S2R R4, SR_TID.X ;  /* 0x0000000000047919 */ /* 0x000e220000002100 */
[----:B------:R-:W-:Y:S01]  /*0030*/  ELECT P0, URZ, PT ;  /* 0x00000000003f782f */ /* 0x000fe20003800000 */
[----:B------:R-:W-:Y:S01]  /*0040*/  BSSY B0, `(.L_x_0) ;  /* 0x000000f000007945 */ /* 0x000fe20003800000 */
[--C-:B0-----:R-:W-:Y:S02]  /*0050*/  SHF.R.U32.HI R0, RZ, 0x5, R4.reuse ;  /* 0x00000005ff007819 */ /* 0x101fe40000011604 */
[----:B------:R-:W-:-:S03]  /*0060*/  SHF.R.U32.HI R7, RZ, 0x7, R4 ;  /* 0x00000007ff077819 */ /* 0x000fc60000011604 */
[----:B------:R-:W0:Y:S04]  /*0070*/  SHFL.IDX PT, R2, R0, RZ, 0x1f ;  /* 0x00001fff00027589 */ /* 0x000e2800000e0000 */
[----:B------:R1:W2:Y:S01]  /*0080*/  SHFL.IDX PT, R8, R7, RZ, 0x1f ;  /* 0x00001fff07087589 */ /* 0x0002a200000e0000 */
[----:B0-----:R-:W-:-:S13]  /*0090*/  ISETP.NE.OR P0, PT, R2, RZ, !P0 ;  /* 0x000000ff0200720c */ /* 0x001fda0004705670 */
[----:B-12---:R-:W-:Y:S05]  /*00a0*/  @P0 BRA `(.L_x_1) ;  /* 0x0000000000200947 */ /* 0x006fea0003800000 */
[----:B------:R-:W-:Y:S02]  /*00b0*/  ULDC.64 UR4, c[0x0][0x198] ;  /* 0x0000660000047ab9 */ /* 0x000fe40000000a00 */
[----:B------:R-:W-:Y:S02]  /*00c0*/  UIADD3 UR6, UP0, UR4, 0xf0, URZ ;  /* 0x000000f004067890 */ /* 0x000fe4000ff1e03f */
[----:B------:R-:W-:Y:S02]  /*00d0*/  UIADD3 UR4, UP1, UR4, 0x1f0, URZ ;  /* 0x000001f004047890 */ /* 0x000fe4000ff3e03f */
[----:B------:R-:W-:Y:S02]  /*00e0*/  UIADD3.X UR7, URZ, UR5, URZ, UP0, !UPT ;  /* 0x000000053f077290 */ /* 0x000fe400087fe43f */
[----:B------:R-:W-:-:S07]  /*00f0*/  UIADD3.X UR5, URZ, UR5, URZ, UP1, !UPT ;  /* 0x000000053f057290 */ /* 0x000fce0008ffe43f */
[----:B------:R0:W-:Y:S02]  /*0100*/  UTMACCTL.PF [UR6] ;  /* 0x00000000060079b9 */ /* 0x0001e40008040000 */
[----:B------:R0:W-:Y:S02]  /*0110*/  UTMACCTL.PF [UR4] ;  /* 0x00000000040079b9 */ /* 0x0001e40008040000 */
[----:B0-----:R-:W-:Y:S01]  /*0120*/  NOP ;  /* 0x0000000000007918 */ /* 0x001fe20000000000 */
.L_x_1:
[----:B------:R-:W-:Y:S05]  /*0130*/  BSYNC B0 ;  /* 0x0000000000007941 */ /* 0x000fea0003800000 */
.L_x_0:
[----:B------:R-:W0:Y:S01]  /*0140*/  SHFL.IDX PT, R9, R0, RZ, 0x1f ;  /* 0x00001fff00097589 */ /* 0x000e2200000e0000 */
[----:B------:R-:W-:Y:S02]  /*0150*/  SHF.R.S32.HI R3, RZ, 0x1f, R4 ;  /* 0x0000001fff037819 */ /* 0x000fe40000011404 */
[----:B0-----:R-:W-:-:S13]  /*0160*/  ISETP.NE.AND P0, PT, R9, RZ, PT ;  /* 0x000000ff0900720c */ /* 0x001fda0003f05270 */
[----:B------:R-:W-:Y:S05]  /*0170*/  @P0 BRA `(.L_x_2) ;  /* 0x0000000000500947 */ /* 0x000fea0003800000 */
[----:B------:R-:W0:Y:S01]  /*0180*/  S2UR UR8, SR_CgaCtaId ;  /* 0x00000000000879c3 */ /* 0x000e220000008800 */
[----:B------:R-:W-:Y:S01]  /*0190*/  UMOV UR4, 0x400 ;  /* 0x0000040000047882 */ /* 0x000fe20000000000 */
[----:B------:R-:W-:Y:S01]  /*01a0*/  UMOV UR5, 0x1 ;  /* 0x0000000100057882 */ /* 0x000fe20000000000 */
[----:B------:R-:W-:Y:S01]  /*01b0*/  UMOV UR6, 0x2 ;  /* 0x0000000200067882 */ /* 0x000fe20000000000 */
[----:B------:R-:W-:Y:S01]  /*01c0*/  ELECT P0, URZ, PT ;  /* 0x00000000003f782f */ /* 0x000fe20003800000 */
[----:B------:R-:W-:-:S04]  /*01d0*/  UIADD3 UR6, -UR6, 0x100000, URZ ;  /* 0x0010000006067890 */ /* 0x000fc8000fffe13f */
[----:B------:R-:W-:Y:S02]  /*01e0*/  USHF.L.U32 UR7, UR6, 0xb, URZ ;  /* 0x0000000b06077899 */ /* 0x000fe4000800063f */
[----:B------:R-:W-:Y:S02]  /*01f0*/  USHF.L.U32 UR6, UR6, 0x1, URZ ;  /* 0x0000000106067899 */ /* 0x000fe4000800063f */
[----:B0-----:R-:W-:Y:S02]  /*0200*/  ULEA UR8, UR8, UR4, 0x18 ;  /* 0x0000000408087291 */ /* 0x001fe4000f8ec03f */
[----:B------:R-:W-:-:S04]  /*0210*/  UIADD3 UR4, -UR5, 0x100000, URZ ;  /* 0x0010000005047890 */ /* 0x000fc8000fffe13f */
[----:B------:R-:W-:Y:S02]  /*0220*/  USHF.L.U32 UR5, UR4, 0xb, URZ ;  /* 0x0000000b04057899 */ /* 0x000fe4000800063f */
[----:B------:R-:W-:Y:S01]  /*0230*/  USHF.L.U32 UR4, UR4, 0x1, URZ ;  /* 0x0000000104047899 */ /* 0x000fe2000800063f */
[----:B------:R-:W0:Y:S11]  /*0240*/  FENCE.VIEW.ASYNC.S ;  /* 0x00000000000073c6 */ /* 0x000e360000000000 */
[----:B0-----:R0:W1:Y:S01]  /*0250*/  SYNCS.EXCH.64 URZ, [UR8], UR4 ;  /* 0x00000004083f75b2 */ /* 0x0010620008000100 */
[----:B------:R0:W2:Y:S01]  /*0260*/  SYNCS.EXCH.64 URZ, [UR8+0x18], UR6 ;  /* 0x00001806083f75b2 */ /* 0x0000a20008000100 */
[----:B------:R0:W3:Y:S01]  /*0270*/  SYNCS.EXCH.64 URZ, [UR8+0x8], UR4 ;  /* 0x00000804083f75b2 */ /* 0x0000e20008000100 */
[----:B------:R0:W4:Y:S01]  /*0280*/  SYNCS.EXCH.64 URZ, [UR8+0x20], UR6 ;  /* 0x00002006083f75b2 */ /* 0x0001220008000100 */
[----:B------:R0:W0:Y:S01]  /*0290*/  SYNCS.EXCH.64 URZ, [UR8+0x10], UR4 ;  /* 0x00001004083f75b2 */ /* 0x0000220008000100 */
[----:B------:R0:W0:Y:S01]  /*02a0*/  SYNCS.EXCH.64 URZ, [UR8+0x28], UR6 ;  /* 0x00002806083f75b2 */ /* 0x0000220008000100 */
[----:B------:R-:W-:Y:S01]  /*02b0*/  NOP ;  /* 0x0000000000007918 */ /* 0x000fe20000000000 */
.L_x_2:
[----:B------:R-:W5:Y:S01]  /*02c0*/  SHFL.IDX PT, R12, R0, RZ, 0x1f ;  /* 0x00001fff000c7589 */ /* 0x000f6200000e0000 */
[----:B------:R-:W-:Y:S01]  /*02d0*/  LEA.HI R3, R3, R4, RZ, 0x7 ;  /* 0x0000000403037211 */ /* 0x000fe200078f38ff */
[----:B------:R-:W1:Y:S01]  /*02e0*/  S2UR UR12, SR_CTAID.X ;  /* 0x00000000000c79c3 */ /* 0x000e620000002500 */
[----:B------:R-:W-:Y:S01]  /*02f0*/  ELECT P0, URZ, PT ;  /* 0x00000000003f782f */ /* 0x000fe20003800000 */
[----:B------:R0:W2:Y:S01]  /*0300*/  SHFL.IDX PT, R11, R0, RZ, 0x1f ;  /* 0x00001fff000b7589 */ /* 0x0000a200000e0000 */
[----:B------:R-:W-:Y:S02]  /*0310*/  LOP3.LUT R3, R3, 0xffffff80, RZ, 0xc0, !PT ;  /* 0xffffff8003037812 */ /* 0x000fe400078ec0ff */
[----:B------:R-:W-:Y:S01]  /*0320*/  ELECT P1, URZ, PT ;  /* 0x00000000003f782f */ /* 0x000fe20003820000 */
[----:B------:R-:W-:Y:S01]  /*0330*/  NOP ;  /* 0x0000000000007918 */ /* 0x000fe20000000000 */
[----:B------:R-:W3:Y:S01]  /*0340*/  S2R R6, SR_CTAID.Y ;  /* 0x0000000000067919 */ /* 0x000ee20000002600 */
[----:B0-----:R-:W-:Y:S01]  /*0350*/  ULDC UR4, c[0x0][0x150] ;  /* 0x0000540000047ab9 */ /* 0x001fe20000000800 */
[----:B------:R-:W-:Y:S01]  /*0360*/  IMAD.IADD R5, R4, 0x1, -R3 ;  /* 0x0000000104057824 */ /* 0x000fe200078e0a03 */
[----:B------:R-:W0:Y:S01]  /*0370*/  LDC R25, c[0x0][0x148] ;  /* 0x00005200ff197b82 */ /* 0x000e220000000800 */
[----:B------:R-:W-:Y:S01]  /*0380*/  SHF.R.S32.HI R0, RZ, 0x1f, R9 ;  /* 0x0000001fff007819 */ /* 0x000fe20000011409 */
[----:B------:R-:W4:Y:S01]  /*0390*/  SHFL.IDX PT, R15, R7, RZ, 0x1f ;  /* 0x00001fff070f7589 */ /* 0x000f2200000e0000 */
[----:B------:R-:W-:Y:S01]  /*03a0*/  UMOV UR11, 0x80 ;  /* 0x00000080000b7882 */ /* 0x000fe20000000000 */
[----:B------:R-:W-:Y:S01]  /*03b0*/  SHF.R.S32.HI R20, RZ, 0x1f, R5 ;  /* 0x0000001fff147819 */ /* 0x000fe20000011405 */
[----:B------:R-:W-:Y:S01]  /*03c0*/  NOP ;  /* 0x0000000000007918 */ /* 0x000fe20000000000 */
[----:B------:R-:W-:Y:S01]  /*03d0*/  LEA.HI R0, R0, R9, RZ, 0x2 ;  /* 0x0000000900007211 */ /* 0x000fe200078f10ff */
[----:B------:R-:W-:Y:S01]  /*03e0*/  VIADD R35, R8, 0xffffffff ;  /* 0xffffffff08237836 */ /* 0x000fe20000000000 */
[----:B------:R-:W-:Y:S01]  /*03f0*/  LEA.HI R3, R20, R5, RZ, 0x3 ;  /* 0x0000000514037211 */ /* 0x000fe200078f18ff */
[----:B------:R-:W4:Y:S01]  /*0400*/  LDC R13, c[0x0][0x140] ;  /* 0x00005000ff0d7b82 */ /* 0x000f220000000800 */
[----:B------:R-:W-:-:S02]  /*0410*/  LOP3.LUT R0, R0, 0x3ffffffc, RZ, 0xc0, !PT ;  /* 0x3ffffffc00007812 */ /* 0x000fc400078ec0ff */
[--C-:B------:R-:W-:Y:S02]  /*0420*/  SHF.R.S32.HI R10, RZ, 0x3, R3.reuse ;  /* 0x00000003ff0a7819 */ /* 0x100fe40000011403 */
[----:B------:R-:W-:Y:S01]  /*0430*/  SHF.R.S32.HI R3, RZ, 0x1f, R3 ;  /* 0x0000001fff037819 */ /* 0x000fe20000011403 */
[----:B------:R-:W-:Y:S01]  /*0440*/  IMAD.IADD R0, R9, 0x1, -R0 ;  /* 0x0000000109007824 */ /* 0x000fe200078e0a00 */
[----:B-----5:R-:W-:Y:S02]  /*0450*/  ISETP.NE.OR P0, PT, R12, RZ, !P0 ;  /* 0x000000ff0c00720c */ /* 0x020fe40004705670 */
[----:B------:R-:W-:Y:S01]  /*0460*/  LEA.HI R3, R3, R10, RZ, 0x2 ;  /* 0x0000000a03037211 */ /* 0x000fe200078f10ff */
[----:B------:R-:W5:Y:S01]  /*0470*/  LDC R12, c[0x0][0x144] ;  /* 0x00005100ff0c7b82 */ /* 0x000f620000000800 */
[----:B--2---:R-:W-:Y:S02]  /*0480*/  ISETP.NE.OR P1, PT, R11, RZ, !P1 ;  /* 0x000000ff0b00720c */ /* 0x004fe40004f25670 */
[----:B------:R-:W-:-:S02]  /*0490*/  LOP3.LUT R11, R3, 0xfffffffc, RZ, 0xc0, !PT ;  /* 0xfffffffc030b7812 */ /* 0x000fc400078ec0ff */
[----:B------:R-:W-:Y:S02]  /*04a0*/  SHF.R.S32.HI R3, RZ, 0x1f, R2 ;  /* 0x0000001fff037819 */ /* 0x000fe40000011402 */
[----:B------:R-:W-:Y:S01]  /*04b0*/  ISETP.GE.U32.AND P5, PT, R35, 0x2, PT ;  /* 0x000000022300780c */ /* 0x000fe20003fa6070 */
[----:B------:R-:W-:Y:S01]  /*04c0*/  IMAD.IADD R11, R10, 0x1, -R11 ;  /* 0x000000010a0b7824 */ /* 0x000fe200078e0a0b */
[----:B-1----:R-:W-:Y:S01]  /*04d0*/  I2FP.F32.U32 R10, UR12 ;  /* 0x0000000c000a7c45 */ /* 0x002fe20008201000 */
[----:B------:R-:W-:Y:S01]  /*04e0*/  VOTEU.ALL UP0, P0 ;  /* 0x00000000003f7886 */ /* 0x000fe20000000000 */
[----:B---3--:R-:W-:Y:S01]  /*04f0*/  I2FP.F32.U32 R9, R6 ;  /* 0x0000000600097245 */ /* 0x008fe20000201000 */
[----:B------:R-:W-:Y:S01]  /*0500*/  IMAD R0, R0, 0x4, R11 ;  /* 0x0000000400007824 */ /* 0x000fe200078e020b */
[----:B------:R-:W-:Y:S01]  /*0510*/  LEA.HI R3, R3, R2, RZ, 0x2 ;  /* 0x0000000203037211 */ /* 0x000fe200078f10ff */
[----:B------:R-:W-:Y:S01]  /*0520*/  VOTEU.ALL UP1, P1 ;  /* 0x00000000003f7886 */ /* 0x000fe20000820000 */
[----:B------:R-:W-:Y:S01]  /*0530*/  FMUL R10, R10, UR4 ;  /* 0x000000040a0a7c20 */ /* 0x000fe20008400000 */
[----:B------:R-:W1:Y:S01]  /*0540*/  @!UP0 S2UR UR7, SR_CgaCtaId ;  /* 0x00000000000789c3 */ /* 0x000e620000008800 */
[----:B------:R-:W-:Y:S01]  /*0550*/  ULDC UR4, c[0x0][0x154] ;  /* 0x0000550000047ab9 */ /* 0x000fe20000000800 */
[----:B------:R-:W-:Y:S01]  /*0560*/  LOP3.LUT R3, R3, 0xfffffffc, RZ, 0xc0, !PT ;  /* 0xfffffffc03037812 */ /* 0x000fe200078ec0ff */
[----:B------:R-:W-:Y:S01]  /*0570*/  FMUL R9, R9, UR4 ;  /* 0x0000000409097c20 */ /* 0x000fe20008400000 */
[----:B------:R-:W-:Y:S01]  /*0580*/  UMOV UR4, 0x20 ;  /* 0x0000002000047882 */ /* 0x000fe20000000000 */
[----:B------:R-:W2:Y:S01]  /*0590*/  F2I.U32.TRUNC.NTZ R10, R10 ;  /* 0x0000000a000a7305 */ /* 0x000ea2000020f000 */
[----:B------:R-:W-:Y:S01]  /*05a0*/  @!UP0 UMOV UR6, 0x400 ;  /* 0x0000040000068882 */ /* 0x000fe20000000000 */
[----:B------:R-:W-:Y:S01]  /*05b0*/  IMAD.IADD R14, R2, 0x1, -R3 ;  /* 0x00000001020e7824 */ /* 0x000fe200078e0a03 */
[----:B------:R-:W3:Y:S01]  /*05c0*/  @!UP1 S2UR UR10, SR_CgaCtaId ;  /* 0x00000000000a99c3 */ /* 0x000ee20000008800 */
[----:B------:R-:W-:Y:S01]  /*05d0*/  IMAD.SHL.U32 R3, R0, 0x4, RZ ;  /* 0x0000000400037824 */ /* 0x000fe200078e00ff */
[----:B------:R-:W-:-:S04]  /*05e0*/  @!UP0 UIADD3 UR4, -UR4, 0x100000, URZ ;  /* 0x0010000004048890 */ /* 0x000fc8000fffe13f */
[----:B------:R-:W-:Y:S02]  /*05f0*/  @!UP0 USHF.L.U32 UR5, UR4, 0xb, URZ ;  /* 0x0000000b04058899 */ /* 0x000fe4000800063f */
[----:B------:R-:W-:Y:S01]  /*0600*/  @!UP0 USHF.L.U32 UR4, UR4, 0x1, URZ ;  /* 0x0000000104048899 */ /* 0x000fe2000800063f */
[----:B----4-:R-:W-:Y:S01]  /*0610*/  ISETP.EQ.U32.AND P3, PT, R13, 0x1, PT ;  /* 0x000000010d00780c */ /* 0x010fe20003f62070 */
[----:B------:R-:W-:Y:S01]  /*0620*/  @!UP1 UMOV UR9, 0x400 ;  /* 0x0000040000099882 */ /* 0x000fe20000000000 */
[----:B------:R-:W4:Y:S01]  /*0630*/  F2I.U32.TRUNC.NTZ R9, R9 ;  /* 0x0000000900097305 */ /* 0x000f22000020f000 */
[----:B------:R-:W-:Y:S01]  /*0640*/  LOP3.LUT R88, R0, 0xc, R3, 0x78, !PT ;  /* 0x0000000c00587812 */ /* 0x000fe200078e7803 */
[----:B------:R-:W-:Y:S01]  /*0650*/  VOTEU.ALL UP2, P1 ;  /* 0x00000000003f7886 */ /* 0x000fe20000840000 */
[----:B------:R-:W-:Y:S01]  /*0660*/  VOTEU.ALL UP3, P1 ;  /* 0x00000000003f7886 */ /* 0x000fe20000860000 */
[----:B------:R-:W-:Y:S01]  /*0670*/  VOTEU.ALL UP4, P1 ;  /* 0x00000000003f7886 */ /* 0x000fe20000880000 */
[----:B------:R-:W-:Y:S01]  /*0680*/  VOTEU.ALL UP5, P1 ;  /* 0x00000000003f7886 */ /* 0x000fe200008a0000 */
[----:B------:R-:W-:Y:S01]  /*0690*/  ISETP.NE.AND P1, PT, R14, 0x3, PT ;  /* 0x000000030e00780c */ /* 0x000fe20003f25270 */
[----:B--2---:R-:W-:Y:S01]  /*06a0*/  IMAD.MOV R21, RZ, RZ, -R10 ;  /* 0x000000ffff157224 */ /* 0x004fe200078e0a0a */
[----:B------:R-:W-:-:S02]  /*06b0*/  R2UR UR43, R15 ;  /* 0x000000000f2b72ca */ /* 0x000fc400000e0000 */
[----:B------:R-:W-:Y:S01]  /*06c0*/  ISETP.EQ.OR P1, PT, R14, RZ, !P1 ;  /* 0x000000ff0e00720c */ /* 0x000fe20004f22670 */
[----:B-1----:R-:W-:Y:S01]  /*06d0*/  @!UP0 ULEA UR8, UR7, UR6, 0x18 ;  /* 0x0000000607088291 */ /* 0x002fe2000f8ec03f */
[----:B-----5:R-:W-:Y:S01]  /*06e0*/  IMAD R21, R12, R21, UR12 ;  /* 0x0000000c0c157e24 */ /* 0x020fe2000f8e0215 */
[----:B------:R-:W-:-:S04]  /*06f0*/  @!UP1 UIADD3 UR6, -UR11, 0x100000, URZ ;  /* 0x001000000b069890 */ /* 0x000fc8000fffe13f */
[----:B------:R-:W-:Y:S02]  /*0700*/  @!UP1 USHF.L.U32 UR7, UR6, 0xb, URZ ;  /* 0x0000000b06079899 */ /* 0x000fe4000800063f */
[----:B------:R-:W-:Y:S01]  /*0710*/  @!UP1 USHF.L.U32 UR6, UR6, 0x1, URZ ;  /* 0x0000000106069899 */ /* 0x000fe2000800063f */
[C---:B------:R-:W-:Y:S01]  /*0720*/  ISETP.EQ.AND P1, PT, R8.reuse, RZ, P1 ;  /* 0x000000ff0800720c */ /* 0x040fe20000f22270 */
[----:B----4-:R-:W-:Y:S01]  /*0730*/  IMAD.MOV R24, RZ, RZ, -R9 ;  /* 0x000000ffff187224 */ /* 0x010fe200078e0a09 */
[----:B------:R-:W-:Y:S01]  /*0740*/  VOTEU.ALL UP0, P0 ;  /* 0x00000000003f7886 */ /* 0x000fe20000000000 */
[----:B------:R-:W-:Y:S01]  /*0750*/  ISETP.NE.AND P2, PT, R8, RZ, PT ;  /* 0x000000ff0800720c */ /* 0x000fe20003f45270 */
[----:B---3--:R-:W-:Y:S01]  /*0760*/  @!UP1 ULEA UR9, UR10, UR9, 0x18 ;  /* 0x000000090a099291 */ /* 0x008fe2000f8ec03f */
[----:B0-----:R-:W-:Y:S01]  /*0770*/  IMAD R3, R25, R24, R6 ;  /* 0x0000001819037224 */ /* 0x001fe200078e0206 */
[----:B------:R-:W-:Y:S01]  /*0780*/  VOTEU.ALL UP1, P0 ;  /* 0x00000000003f7886 */ /* 0x000fe20000020000 */
[----:B------:R-:W-:Y:S01]  /*0790*/  LOP3.LUT P0, RZ, R5, 0x7, RZ, 0xc0, !PT ;  /* 0x0000000705ff7812 */ /* 0x000fe2000780c0ff */
[----:B------:R-:W0:Y:S02]  /*07a0*/  FENCE.VIEW.ASYNC.S ;  /* 0x00000000000073c6 */ /* 0x000e240000000000 */
[----:B0-----:R0:W1:Y:S01]  /*07b0*/  @!UP0 SYNCS.EXCH.64 URZ, [UR8+0x60], UR4 ;  /* 0x00006004083f85b2 */ /* 0x0010620008000100 */
[----:B------:R-:W-:-:S02]  /*07c0*/  SEL R23, RZ, 0x1, !P1 ;  /* 0x00000001ff177807 */ /* 0x000fc40004800000 */
[----:B------:R-:W-:Y:S02]  /*07d0*/  ISETP.NE.AND P4, PT, R3, R88, PT ;  /* 0x000000580300720c */ /* 0x000fe40003f85270 */
[----:B------:R-:W-:Y:S02]  /*07e0*/  ISETP.LT.U32.AND P0, PT, R88, 0x2, !P0 ;  /* 0x000000025800780c */ /* 0x000fe40004701070 */
[----:B------:R-:W-:Y:S02]  /*07f0*/  ISETP.EQ.OR P4, PT, R21, RZ, !P4 ;  /* 0x000000ff1500720c */ /* 0x000fe40006782670 */
[----:B------:R-:W-:Y:S02]  /*0800*/  SEL R23, R23, 0x2, P5 ;  /* 0x0000000217177807 */ /* 0x000fe40002800000 */
[----:B------:R-:W-:-:S04]  /*0810*/  PLOP3.LUT P0, PT, P0, P4, PT, 0x80, 0x0 ;  /* 0x000000000000781c */ /* 0x000fc80000709070 */
[----:B------:R-:W-:Y:S01]  /*0820*/  P2R R103, PR, RZ, 0x1 ;  /* 0x00000001ff677803 */ /* 0x000fe20000000000 */
[----:B------:R0:W2:Y:S01]  /*0830*/  @!UP1 SYNCS.EXCH.64 URZ, [UR8+0x68], UR4 ;  /* 0x00006804083f95b2 */ /* 0x0000a20008000100 */
[----:B------:R-:W-:Y:S01]  /*0840*/  NOP ;  /* 0x0000000000007918 */ /* 0x000fe20000000000 */
[----:B------:R0:W3:Y:S01]  /*0850*/  @!UP2 SYNCS.EXCH.64 URZ, [UR9+0x40], UR6 ;  /* 0x00004006093fa5b2 */ /* 0x0000e20008000100 */
[----:B------:R0:W4:Y:S01]  /*0860*/  @!UP3 SYNCS.EXCH.64 URZ, [UR9+0x48], UR6 ;  /* 0x00004806093fb5b2 */ /* 0x0001220008000100 */
[----:B------:R0:W0:Y:S01]  /*0870*/  @!UP4 SYNCS.EXCH.64 URZ, [UR9+0x50], UR6 ;  /* 0x00005006093fc5b2 */ /* 0x0000220008000100 */
[----:B------:R0:W0:Y:S01]  /*0880*/  @!UP5 SYNCS.EXCH.64 URZ, [UR9+0x58], UR6 ;  /* 0x00005806093fd5b2 */ /* 0x0000220008000100 */
[----:B------:R-:W-:Y:S01]  /*0890*/  NOP ;  /* 0x0000000000007918 */ /* 0x000fe20000000000 */
[----:B------:R-:W-:Y:S05]  /*08a0*/  @!P3 BRA `(.L_x_3) ;  /* 0x000000000008b947 */ /* 0x000fea0003800000 */
[----:B01234-:R-:W-:Y:S01]  /*08b0*/  UCGABAR_ARV ;  /* 0x00000000000079c7 */ /* 0x01ffe20008000000 */
[----:B------:R-:W-:Y:S05]  /*08c0*/  BRA `(.L_x_4) ;  /* 0x0000000000047947 */ /* 0x000fea0003800000 */
.L_x_3:
[----:B01234-:R-:W-:Y:S01]  /*08d0*/  NOP ;  /* 0x0000000000007918 */ /* 0x01ffe20000000000 */
.L_x_4:
[----:B------:R-:W-:Y:S01]  /*08e0*/  ULDC.64 UR4, c[0x0][0x598] ;  /* 0x0001660000047ab9 */ /* 0x000fe20000000a00 */
[----:B------:R-:W-:Y:S01]  /*08f0*/  ULDC.64 UR36, c[0x0][0x208] ;  /* 0x0000820000247ab9 */ /* 0x000fe20000000a00 */
[----:B------:R-:W-:-:S04]  /*0900*/  ISETP.NE.U32.AND P0, PT, RZ, UR4, PT ;  /* 0x00000004ff007c0c */ /* 0x000fc8000bf05070 */
[----:B------:R-:W-:-:S13]  /*0910*/  ISETP.NE.AND.EX P0, PT, RZ, UR5, PT, P0 ;  /* 0x00000005ff007c0c */ /* 0x000fda000bf05300 */
[----:B------:R-:W-:Y:S05]  /*0920*/  @!P0 BRA `(.L_x_5) ;  /* 0x00000000001c8947 */ /* 0x000fea0003800000 */
[----:B------:R-:W0:Y:S02]  /*0930*/  LDC.64 R2, c[0x0][0x598] ;  /* 0x00016600ff027b82 */ /* 0x000e240000000a00 */
[----:B0-----:R-:W2:Y:S02]  /*0940*/  LDG.E.64 R2, desc[UR36][R2.64] ;  /* 0x0000002402027981 */ /* 0x001ea4000c1e1b00 */
[----:B--2---:R-:W-:-:S04]  /*0950*/  ISETP.NE.U32.AND P0, PT, R2, RZ, PT ;  /* 0x000000ff0200720c */ /* 0x004fc80003f05070 */
[----:B------:R-:W-:-:S13]  /*0960*/  ISETP.NE.AND.EX P0, PT, R3, RZ, PT, P0 ;  /* 0x000000ff0300720c */ /* 0x000fda0003f05300 */
[----:B------:R-:W-:Y:S05]  /*0970*/  @!P0 BRA `(.L_x_5) ;  /* 0x0000000000088947 */ /* 0x000fea0003800000 */
[----:B------:R0:W5:Y:S01]  /*0980*/  LD.E R89, desc[UR36][R2.64] ;  /* 0x0000002402597980 */ /* 0x000162000c101900 */
[----:B------:R-:W-:Y:S05]  /*0990*/  BRA `(.L_x_6) ;  /* 0x0000000000247947 */ /* 0x000fea0003800000 */
.L_x_5:
[----:B------:R-:W-:Y:S02]  /*09a0*/  ULDC.64 UR4, c[0x0][0x588] ;  /* 0x0001620000047ab9 */ /* 0x000fe40000000a00 */
[----:B------:R-:W-:-:S04]  /*09b0*/  ISETP.NE.U32.AND P0, PT, RZ, UR4, PT ;  /* 0x00000004ff007c0c */ /* 0x000fc8000bf05070 */
[----:B------:R-:W-:-:S13]  /*09c0*/  ISETP.NE.AND.EX P0, PT, RZ, UR5, PT, P0 ;  /* 0x00000005ff007c0c */ /* 0x000fda000bf05300 */
[----:B------:R-:W-:Y:S05]  /*09d0*/  @!P0 BRA `(.L_x_7) ;  /* 0x00000000000c8947 */ /* 0x000fea0003800000 */
[----:B------:R-:W0:Y:S02]  /*09e0*/  LDC.64 R2, c[0x0][0x588] ;  /* 0x00016200ff027b82 */ /* 0x000e240000000a00 */
[----:B0-----:R1:W5:Y:S01]  /*09f0*/  LDG.E R89, desc[UR36][R2.64] ;  /* 0x0000002402597981 */ /* 0x001362000c1e1900 */
[----:B------:R-:W-:Y:S05]  /*0a00*/  BRA `(.L_x_6) ;  /* 0x0000000000087947 */ /* 0x000fea0003800000 */
.L_x_7:
[----:B------:R-:W-:Y:S02]  /*0a10*/  ULDC UR4, c[0x0][0x580] ;  /* 0x0001600000047ab9 */ /* 0x000fe40000000800 */
[----:B------:R-:W-:-:S07]  /*0a20*/  IMAD.U32 R89, RZ, RZ, UR4 ;  /* 0x00000004ff597e24 */ /* 0x000fce000f8e00ff */
.L_x_6:
[----:B------:R-:W-:Y:S02]  /*0a30*/  ULDC.64 UR4, c[0x0][0x5a0] ;  /* 0x0001680000047ab9 */ /* 0x000fe40000000a00 */
[----:B------:R-:W-:-:S04]  /*0a40*/  ISETP.NE.U32.AND P0, PT, RZ, UR4, PT ;  /* 0x00000004ff007c0c */ /* 0x000fc8000bf05070 */
[----:B------:R-:W-:-:S13]  /*0a50*/  ISETP.NE.AND.EX P0, PT, RZ, UR5, PT, P0 ;  /* 0x00000005ff007c0c */ /* 0x000fda000bf05300 */
[----:B------:R-:W-:Y:S05]  /*0a60*/  @!P0 BRA `(.L_x_8) ;  /* 0x00000000001c8947 */ /* 0x000fea0003800000 */
[----:B01----:R-:W0:Y:S02]  /*0a70*/  LDC.64 R2, c[0x0][0x5a0] ;  /* 0x00016800ff027b82 */ /* 0x003e240000000a00 */
[----:B0-----:R-:W2:Y:S02]  /*0a80*/  LDG.E.64 R2, desc[UR36][R2.64] ;  /* 0x0000002402027981 */ /* 0x001ea4000c1e1b00 */
[----:B--2---:R-:W-:-:S04]  /*0a90*/  ISETP.NE.U32.AND P0, PT, R2, RZ, PT ;  /* 0x000000ff0200720c */ /* 0x004fc80003f05070 */
[----:B------:R-:W-:-:S13]  /*0aa0*/  ISETP.NE.AND.EX P0, PT, R3, RZ, PT, P0 ;  /* 0x000000ff0300720c */ /* 0x000fda0003f05300 */
[----:B------:R-:W-:Y:S05]  /*0ab0*/  @!P0 BRA `(.L_x_8) ;  /* 0x0000000000088947 */ /* 0x000fea0003800000 */
[----:B------:R0:W5:Y:S01]  /*0ac0*/  LD.E R90, desc[UR36][R2.64] ;  /* 0x00000024025a7980 */ /* 0x000162000c101900 */
[----:B------:R-:W-:Y:S05]  /*0ad0*/  BRA `(.L_x_9) ;  /* 0x0000000000247947 */ /* 0x000fea0003800000 */
.L_x_8:
[----:B------:R-:W-:Y:S02]  /*0ae0*/  ULDC.64 UR4, c[0x0][0x590] ;  /* 0x0001640000047ab9 */ /* 0x000fe40000000a00 */
[----:B------:R-:W-:-:S04]  /*0af0*/  ISETP.NE.U32.AND P0, PT, RZ, UR4, PT ;  /* 0x00000004ff007c0c */ /* 0x000fc8000bf05070 */
[----:B------:R-:W-:-:S13]  /*0b00*/  ISETP.NE.AND.EX P0, PT, RZ, UR5, PT, P0 ;  /* 0x00000005ff007c0c */ /* 0x000fda000bf05300 */
[----:B------:R-:W-:Y:S05]  /*0b10*/  @!P0 BRA `(.L_x_10) ;  /* 0x00000000000c8947 */ /* 0x000fea0003800000 */
[----:B------:R-:W2:Y:S02]  /*0b20*/  LDC.64 R90, c[0x0][0x590] ;  /* 0x00016400ff5a7b82 */ /* 0x000ea40000000a00 */
[----:B--2---:R2:W5:Y:S01]  /*0b30*/  LDG.E R90, desc[UR36][R90.64] ;  /* 0x000000245a5a7981 */ /* 0x004562000c1e1900 */
[----:B------:R-:W-:Y:S05]  /*0b40*/  BRA `(.L_x_9) ;  /* 0x0000000000087947 */ /* 0x000fea0003800000 */
.L_x_10:
[----:B------:R-:W-:Y:S02]  /*0b50*/  ULDC UR4, c[0x0][0x584] ;  /* 0x0001610000047ab9 */ /* 0x000fe40000000800 */
[----:B------:R-:W-:-:S07]  /*0b60*/  IMAD.U32 R90, RZ, RZ, UR4 ;  /* 0x00000004ff5a7e24 */ /* 0x000fce000f8e00ff */
.L_x_9:
[----:B01----:R-:W0:Y:S01]  /*0b70*/  LDC R2, c[0x0][0x65c] ;  /* 0x00019700ff027b82 */ /* 0x003e220000000800 */
[----:B------:R-:W-:Y:S01]  /*0b80*/  ULDC UR6, c[0x0][0x28c] ;  /* 0x0000a30000067ab9 */ /* 0x000fe20000000800 */
[----:B------:R-:W-:Y:S01]  /*0b90*/  ISETP.NE.AND P0, PT, R8, 0x2, PT ;  /* 0x000000020800780c */ /* 0x000fe20003f05270 */
[----:B------:R-:W-:Y:S01]  /*0ba0*/  UIADD3 UR6, UR6, 0x7f, URZ ;  /* 0x0000007f06067890 */ /* 0x000fe2000fffe03f */
[----:B------:R-:W-:Y:S01]  /*0bb0*/  IMAD.U32 R8, RZ, RZ, UR12 ;  /* 0x0000000cff087e24 */ /* 0x000fe2000f8e00ff */
[----:B------:R-:W-:Y:S01]  /*0bc0*/  UMOV UR38, URZ ;  /* 0x0000003f00267c82 */ /* 0x000fe20008000000 */
[----:B------:R-:W-:Y:S01]  /*0bd0*/  UMOV UR39, URZ ;  /* 0x0000003f00277c82 */ /* 0x000fe20008000000 */
[----:B------:R-:W-:Y:S01]  /*0be0*/  USHF.R.S32.HI UR7, URZ, 0x1f, UR6 ;  /* 0x0000001f3f077899 */ /* 0x000fe20008011406 */
[----:B------:R-:W-:-:S03]  /*0bf0*/  ULDC.64 UR8, c[0x0][0x650] ;  /* 0x0001940000087ab9 */ /* 0x000fc60000000a00 */
[----:B------:R-:W-:-:S04]  /*0c00*/  ULEA.HI UR7, UR7, UR6, URZ, 0x7 ;  /* 0x0000000607077291 */ /* 0x000fc8000f8f383f */
[----:B------:R-:W-:Y:S01]  /*0c10*/  USHF.R.S32.HI UR40, URZ, 0x7, UR7 ;  /* 0x000000073f287899 */ /* 0x000fe20008011407 */
[----:B0-----:R-:W-:-:S13]  /*0c20*/  ISETP.NE.AND P1, PT, R2, 0x1, PT ;  /* 0x000000010200780c */ /* 0x001fda0003f25270 */
[----:B------:R-:W0:Y:S01]  /*0c30*/  @P1 LDC R17, c[0x0][0x10] ;  /* 0x00000400ff111b82 */ /* 0x000e220000000800 */
[----:B------:R-:W-:Y:S02]  /*0c40*/  @P1 IMAD.MOV.U32 R7, RZ, RZ, RZ ;  /* 0x000000ffff071224 */ /* 0x000fe400078e00ff */
[----:B------:R-:W-:-:S05]  /*0c50*/  @P1 IMAD.MOV.U32 R9, RZ, RZ, RZ ;  /* 0x000000ffff091224 */ /* 0x000fca00078e00ff */
[----:B------:R-:W1:Y:S01]  /*0c60*/  @!P1 LDC R3, c[0x0][0xc] ;  /* 0x00000300ff039b82 */ /* 0x000e620000000800 */
[----:B------:R-:W-:Y:S01]  /*0c70*/  ULDC UR4, c[0x0][0xc] ;  /* 0x0000030000047ab9 */ /* 0x000fe20000000800 */
[----:B------:R-:W-:Y:S02]  /*0c80*/  ULDC UR5, c[0x0][0x10] ;  /* 0x0000040000057ab9 */ /* 0x000fe40000000800 */
[----:B------:R-:W-:-:S04]  /*0c90*/  UIMAD.WIDE.U32 UR4, UR4, UR5, URZ ;  /* 0x00000005040472a5 */ /* 0x000fc8000f8e003f */
[----:B------:R-:W3:Y:S01]  /*0ca0*/  LDC R0, c[0x0][0x14] ;  /* 0x00000500ff007b82 */ /* 0x000ee20000000800 */
[----:B0-----:R-:W-:-:S04]  /*0cb0*/  @P1 IMAD.WIDE.U32 R16, R17, UR12, R6 ;  /* 0x0000000c11101c25 */ /* 0x001fc8000f8e0006 */
[----:B------:R-:W-:Y:S02]  /*0cc0*/  @P1 IMAD.IADD R17, R17, 0x1, R9 ;  /* 0x0000000111111824 */ /* 0x000fe400078e0209 */
[----:B------:R-:W-:Y:S02]  /*0cd0*/  IMAD.MOV.U32 R9, RZ, RZ, RZ ;  /* 0x000000ffff097224 */ /* 0x000fe400078e00ff */
[----:B-1----:R-:W-:-:S04]  /*0ce0*/  @!P1 IMAD.WIDE.U32 R8, R6, R3, R8 ;  /* 0x0000000306089225 */ /* 0x002fc800078e0008 */
[----:B------:R-:W-:Y:S02]  /*0cf0*/  @!P1 IMAD.MOV.U32 R16, RZ, RZ, R8 ;  /* 0x000000ffff109224 */ /* 0x000fe400078e0008 */
[----:B---3--:R-:W-:-:S04]  /*0d00*/  IMAD.WIDE.U32 R10, R0, UR4, RZ ;  /* 0x00000004000a7c25 */ /* 0x008fc8000f8e00ff */
[----:B------:R-:W-:Y:S01]  /*0d10*/  IMAD R3, R0, UR5, RZ ;  /* 0x0000000500037c24 */ /* 0x000fe2000f8e02ff */
[----:B------:R0:W-:Y:S01]  /*0d20*/  STL.64 [R1], R10 ;  /* 0x0000000a01007387 */ /* 0x0001e20000100a00 */
[----:B------:R-:W-:Y:S02]  /*0d30*/  @!P1 IMAD.MOV.U32 R17, RZ, RZ, R9 ;  /* 0x000000ffff119224 */ /* 0x000fe400078e0009 */
[----:B------:R-:W-:Y:S01]  /*0d40*/  IMAD.IADD R0, R11, 0x1, R3 ;  /* 0x000000010b007824 */ /* 0x000fe200078e0203 */
[----:B------:R-:W-:Y:S06]  /*0d50*/  @P0 BRA `(.L_x_11) ;  /* 0x0000000000200947 */ /* 0x000fec0003800000 */
[----:B------:R-:W-:Y:S01]  /*0d60*/  UISETP.GE.U32.AND UP0, UPT, UR40, 0x3, UPT ;  /* 0x000000032800788c */ /* 0x000fe2000bf06070 */
[----:B------:R-:W-:Y:S01]  /*0d70*/  IADD3 R16, P0, R16, R10, RZ ;  /* 0x0000000a10107210 */ /* 0x000fe20007f1e0ff */
[----:B------:R-:W-:Y:S01]  /*0d80*/  UIMAD.WIDE.U32 UR4, UR40, -0x55555555, URZ ;  /* 0xaaaaaaab280478a5 */ /* 0x000fe2000f8e003f */
[----:B------:R-:W-:-:S03]  /*0d90*/  UMOV UR39, URZ ;  /* 0x0000003f00277c82 */ /* 0x000fc60008000000 */
[----:B------:R-:W-:Y:S01]  /*0da0*/  USHF.R.U32.HI UR4, URZ, 0x1, UR5 ;  /* 0x000000013f047899 */ /* 0x000fe20008011605 */
[----:B------:R-:W-:-:S03]  /*0db0*/  IMAD.X R17, R0, 0x1, R17, P0 ;  /* 0x0000000100117824 */ /* 0x000fc600000e0611 */
[----:B------:R-:W-:Y:S02]  /*0dc0*/  UIMAD UR38, UR4, -0x3, UR40 ;  /* 0xfffffffd042678a4 */ /* 0x000fe4000f8e0228 */
[----:B------:R-:W-:-:S12]  /*0dd0*/  @UP0 ULOP3.LUT UR39, UR4, 0x1, URZ, 0xc0, !UPT ;  /* 0x0000000104270892 */ /* 0x000fd8000f8ec03f */
.L_x_11:
[----:B------:R-:W-:Y:S01]  /*0de0*/  ISETP.GE.U32.AND P0, PT, R16, UR8, PT ;  /* 0x0000000810007c0c */ /* 0x000fe2000bf06070 */
[----:B------:R-:W-:Y:S01]  /*0df0*/  IMAD.MOV.U32 R22, RZ, RZ, -0x1 ;  /* 0xffffffffff167424 */ /* 0x000fe200078e00ff */
[----:B------:R-:W-:Y:S01]  /*0e00*/  PRMT R3, RZ, 0x7610, R3 ;  /* 0x00007610ff037816 */ /* 0x000fe20000000003 */
[----:B------:R-:W-:Y:S01]  /*0e10*/  IMAD.MOV.U32 R18, RZ, RZ, -0x1 ;  /* 0xffffffffff127424 */ /* 0x000fe200078e00ff */
[----:B------:R-:W-:Y:S01]  /*0e20*/  ISETP.GE.U32.AND.EX P0, PT, R17, UR9, PT, P0 ;  /* 0x0000000911007c0c */ /* 0x000fe2000bf06100 */
[----:B------:R-:W-:-:S12]  /*0e30*/  IMAD.MOV.U32 R19, RZ, RZ, -0x1 ;  /* 0xffffffffff137424 */ /* 0x000fd800078e00ff */
[----:B------:R-:W-:Y:S05]  /*0e40*/  @P0 BRA `(.L_x_12) ;  /* 0x0000000400280947 */ /* 0x000fea0003800000 */
[----:B------:R-:W1:Y:S01]  /*0e50*/  LDC.64 R18, c[0x0][0x628] ;  /* 0x00018a00ff127b82 */ /* 0x000e620000000a00 */
[----:B------:R-:W-:Y:S02]  /*0e60*/  IMAD.MOV.U32 R8, RZ, RZ, R16 ;  /* 0x000000ffff087224 */ /* 0x000fe400078e0010 */
[----:B------:R-:W-:-:S05]  /*0e70*/  IMAD.MOV.U32 R9, RZ, RZ, R17 ;  /* 0x000000ffff097224 */ /* 0x000fca00078e0011 */
[----:B------:R-:W3:Y:S08]  /*0e80*/  LDC R22, c[0x0][0x630] ;  /* 0x00018c00ff167b82 */ /* 0x000ef00000000800 */
[----:B------:R-:W4:Y:S01]  /*0e90*/  LDC.64 R26, c[0x0][0x620] ;  /* 0x00018800ff1a7b82 */ /* 0x000f220000000a00 */
[----:B-1----:R-:W-:-:S04]  /*0ea0*/  ISETP.NE.U32.AND P0, PT, R18, RZ, PT ;  /* 0x000000ff1200720c */ /* 0x002fc80003f05070 */
[----:B------:R-:W-:-:S13]  /*0eb0*/  ISETP.NE.AND.EX P0, PT, R19, RZ, PT, P0 ;  /* 0x000000ff1300720c */ /* 0x000fda0003f05300 */
[----:B---34-:R-:W-:Y:S05]  /*0ec0*/  @!P0 BRA `(.L_x_13) ;  /* 0x0000000000288947 */ /* 0x018fea0003800000 */
[----:B------:R-:W1:Y:S02]  /*0ed0*/  LDC R3, c[0x0][0x634] ;  /* 0x00018d00ff037b82 */ /* 0x000e640000000800 */
[----:B-1----:R-:W-:-:S05]  /*0ee0*/  IADD3 R3, P0, R16, R3, RZ ;  /* 0x0000000310037210 */ /* 0x002fca0007f1e0ff */
[----:B------:R-:W-:-:S04]  /*0ef0*/  IMAD.X R15, RZ, RZ, R17, P0 ;  /* 0x000000ffff0f7224 */ /* 0x000fc800000e0611 */
[----:B------:R-:W-:-:S04]  /*0f00*/  IMAD.WIDE.U32 R8, R15, R18, RZ ;  /* 0x000000120f087225 */ /* 0x000fc800078e00ff */
[----:B0-----:R-:W-:-:S04]  /*0f10*/  IMAD.WIDE.U32 R10, P0, R3, R19, R8 ;  /* 0x00000013030a7225 */ /* 0x001fc80007800008 */
[----:B------:R-:W-:-:S04]  /*0f20*/  IMAD.WIDE.U32 R8, R3, R18, RZ ;  /* 0x0000001203087225 */ /* 0x000fc800078e00ff */
[----:B------:R-:W-:Y:S01]  /*0f30*/  IMAD.X R13, RZ, RZ, RZ, P0 ;  /* 0x000000ffff0d7224 */ /* 0x000fe200000e06ff */
[----:B------:R-:W-:Y:S01]  /*0f40*/  IADD3 RZ, P0, R9, R10, RZ ;  /* 0x0000000a09ff7210 */ /* 0x000fe20007f1e0ff */
[----:B------:R-:W-:-:S04]  /*0f50*/  IMAD.MOV.U32 R12, RZ, RZ, R11 ;  /* 0x000000ffff0c7224 */ /* 0x000fc800078e000b */
[----:B------:R-:W-:-:S08]  /*0f60*/  IMAD.WIDE.U32.X R8, R15, R19, R12, P0 ;  /* 0x000000130f087225 */ /* 0x000fd000000e040c */
.L_x_13:
[----:B------:R-:W1:Y:S01]  /*0f70*/  LDC.64 R30, c[0x0][0x640] ;  /* 0x00019000ff1e7b82 */ /* 0x000e620000000a00 */
[-CC-:B------:R-:W-:Y:S02]  /*0f80*/  SHF.R.U64 R32, R8, R22.reuse, R9.reuse ;  /* 0x0000001608207219 */ /* 0x180fe40000001209 */
[----:B------:R-:W-:Y:S02]  /*0f90*/  SHF.R.U32.HI R3, RZ, R22, R9 ;  /* 0x00000016ff037219 */ /* 0x000fe40000011609 */
[----:B0-----:R-:W-:-:S03]  /*0fa0*/  IADD3 R11, P0, RZ, -R32, RZ ;  /* 0x80000020ff0b7210 */ /* 0x001fc60007f1e0ff */
[----:B------:R-:W0:Y:S02]  /*0fb0*/  LDC R12, c[0x0][0x618] ;  /* 0x00018600ff0c7b82 */ /* 0x000e240000000800 */
[----:B------:R-:W-:Y:S02]  /*0fc0*/  IMAD.X R3, RZ, RZ, ~R3, P0 ;  /* 0x000000ffff037224 */ /* 0x000fe400000e0e03 */
[----:B------:R-:W-:-:S04]  /*0fd0*/  IMAD.WIDE.U32 R8, R11, R26, R16 ;  /* 0x0000001a0b087225 */ /* 0x000fc800078e0010 */
[----:B------:R-:W3:Y:S01]  /*0fe0*/  LDC R22, c[0x0][0x608] ;  /* 0x00018200ff167b82 */ /* 0x000ee20000000800 */
[----:B------:R-:W-:-:S04]  /*0ff0*/  IMAD R10, R3, R26, RZ ;  /* 0x0000001a030a7224 */ /* 0x000fc800078e02ff */
[----:B------:R-:W-:Y:S02]  /*1000*/  IMAD R3, R11, R27, R10 ;  /* 0x0000001b0b037224 */ /* 0x000fe400078e020a */
[----:B------:R-:W-:Y:S01]  /*1010*/  IMAD.MOV.U32 R10, RZ, RZ, -0x1 ;  /* 0xffffffffff0a7424 */ /* 0x000fe200078e00ff */
[----:B------:R-:W4:Y:S01]  /*1020*/  LDC R29, c[0x0][0x658] ;  /* 0x00019600ff1d7b82 */ /* 0x000f220000000800 */
[----:B------:R-:W-:Y:S01]  /*1030*/  IMAD.IADD R3, R9, 0x1, R3 ;  /* 0x0000000109037824 */ /* 0x000fe200078e0203 */
[----:B-1----:R-:W-:-:S04]  /*1040*/  ISETP.NE.U32.AND P0, PT, R30, RZ, PT ;  /* 0x000000ff1e00720c */ /* 0x002fc80003f05070 */
[----:B------:R-:W-:Y:S02]  /*1050*/  ISETP.NE.AND.EX P0, PT, R31, RZ, PT, P0 ;  /* 0x000000ff1f00720c */ /* 0x000fe40003f05300 */
[----:B------:R-:W1:Y:S01]  /*1060*/  LDC R26, c[0x0][0x600] ;  /* 0x00018000ff1a7b82 */ /* 0x000e620000000800 */
[-CC-:B0-----:R-:W-:Y:S02]  /*1070*/  SHF.R.U64 R18, R8, R12.reuse, R3.reuse ;  /* 0x0000000c08127219 */ /* 0x181fe40000001203 */
[----:B------:R-:W-:-:S05]  /*1080*/  SHF.R.U32.HI R3, RZ, R12, R3 ;  /* 0x0000000cff037219 */ /* 0x000fca0000011603 */
[----:B------:R-:W0:Y:S01]  /*1090*/  LDC R27, c[0x0][0x648] ;  /* 0x00019200ff1b7b82 */ /* 0x000e220000000800 */
[-CC-:B---3--:R-:W-:Y:S02]  /*10a0*/  SHF.R.U64 R34, R18, R22.reuse, R3.reuse ;  /* 0x0000001612227219 */ /* 0x188fe40000001203 */
[----:B------:R-:W-:Y:S01]  /*10b0*/  SHF.R.U32.HI R8, RZ, R22, R3 ;  /* 0x00000016ff087219 */ /* 0x000fe20000011603 */
[----:B------:R-:W-:-:S04]  /*10c0*/  IMAD.MOV.U32 R22, RZ, RZ, 0x1 ;  /* 0x00000001ff167424 */ /* 0x000fc800078e00ff */
[----:B------:R-:W3:Y:S01]  /*10d0*/  LDC R33, c[0x0][0x638] ;  /* 0x00018e00ff217b82 */ /* 0x000ee20000000800 */
[-CC-:B----4-:R-:W-:Y:S02]  /*10e0*/  SHF.R.U64 R36, R34, R29.reuse, R8.reuse ;  /* 0x0000001d22247219 */ /* 0x190fe40000001208 */
[-C--:B------:R-:W-:Y:S02]  /*10f0*/  SHF.L.U32 R3, R10, R29.reuse, RZ ;  /* 0x0000001d0a037219 */ /* 0x080fe400000006ff */
[----:B------:R-:W-:Y:S01]  /*1100*/  SHF.R.U32.HI R9, RZ, R29, R8 ;  /* 0x0000001dff097219 */ /* 0x000fe20000011608 */
[----:B------:R-:W-:Y:S01]  /*1110*/  IMAD.MOV.U32 R8, RZ, RZ, R36 ;  /* 0x000000ffff087224 */ /* 0x000fe200078e0024 */
[----:B------:R-:W-:Y:S01]  /*1120*/  LOP3.LUT R15, RZ, R3, RZ, 0x33, !PT ;  /* 0x00000003ff0f7212 */ /* 0x000fe200078e33ff */
[----:B------:R-:W4:Y:S01]  /*1130*/  LDC R28, c[0x0][0x610] ;  /* 0x00018400ff1c7b82 */ /* 0x000f220000000800 */
[----:B------:R-:W-:Y:S05]  /*1140*/  @!P0 BRA `(.L_x_14) ;  /* 0x0000000000288947 */ /* 0x000fea0003800000 */
[----:B------:R-:W2:Y:S02]  /*1150*/  LDC R3, c[0x0][0x64c] ;  /* 0x00019300ff037b82 */ /* 0x000ea40000000800 */
[----:B--2---:R-:W-:-:S05]  /*1160*/  IADD3 R3, P0, R36, R3, RZ ;  /* 0x0000000324037210 */ /* 0x004fca0007f1e0ff */
[----:B------:R-:W-:-:S04]  /*1170*/  IMAD.X R19, RZ, RZ, R9, P0 ;  /* 0x000000ffff137224 */ /* 0x000fc800000e0609 */
[----:B------:R-:W-:-:S04]  /*1180*/  IMAD.WIDE.U32 R8, R19, R30, RZ ;  /* 0x0000001e13087225 */ /* 0x000fc800078e00ff */
[----:B------:R-:W-:-:S04]  /*1190*/  IMAD.WIDE.U32 R10, P0, R3, R31, R8 ;  /* 0x0000001f030a7225 */ /* 0x000fc80007800008 */
[----:B------:R-:W-:-:S04]  /*11a0*/  IMAD.WIDE.U32 R8, R3, R30, RZ ;  /* 0x0000001e03087225 */ /* 0x000fc800078e00ff */
[----:B------:R-:W-:Y:S01]  /*11b0*/  IMAD.X R13, RZ, RZ, RZ, P0 ;  /* 0x000000ffff0d7224 */ /* 0x000fe200000e06ff */
[----:B------:R-:W-:Y:S01]  /*11c0*/  IADD3 RZ, P0, R9, R10, RZ ;  /* 0x0000000a09ff7210 */ /* 0x000fe20007f1e0ff */
[----:B------:R-:W-:-:S04]  /*11d0*/  IMAD.MOV.U32 R12, RZ, RZ, R11 ;  /* 0x000000ffff0c7224 */ /* 0x000fc800078e000b */
[----:B------:R-:W-:-:S08]  /*11e0*/  IMAD.WIDE.U32.X R8, R19, R31, R12, P0 ;  /* 0x0000001f13087225 */ /* 0x000fd000000e040c */
.L_x_14:
[----:B0-----:R-:W-:Y:S01]  /*11f0*/  SHF.R.U64 R7, R8, R27, R9 ;  /* 0x0000001b08077219 */ /* 0x001fe20000001209 */
[----:B-1----:R-:W-:Y:S01]  /*1200*/  VIADD R9, R26, 0xffffffff ;  /* 0xffffffff1a097836 */ /* 0x002fe20000000000 */
[----:B------:R-:W-:Y:S01]  /*1210*/  SHF.L.U32 R3, R22, R29, RZ ;  /* 0x0000001d16037219 */ /* 0x000fe200000006ff */
[----:B------:R-:W-:Y:S01]  /*1220*/  @P1 IMAD R21, R25, R24, R6 ;  /* 0x0000001819151224 */ /* 0x000fe200078e0206 */
[----:B------:R-:W-:Y:S01]  /*1230*/  LOP3.LUT R8, R34, R15, RZ, 0xc0, !PT ;  /* 0x0000000f22087212 */ /* 0x000fe200078ec0ff */
[----:B------:R-:W-:Y:S02]  /*1240*/  IMAD.MOV R10, RZ, RZ, -R7 ;  /* 0x000000ffff0a7224 */ /* 0x000fe400078e0a07 */
[----:B------:R-:W-:Y:S02]  /*1250*/  IMAD.MOV.U32 R6, RZ, RZ, 0x1 ;  /* 0x00000001ff067424 */ /* 0x000fe400078e00ff */
[----:B------:R-:W-:Y:S01]  /*1260*/  IMAD R8, R3, R7, R8 ;  /* 0x0000000703087224 */ /* 0x000fe200078e0208 */
[----:B------:R-:W-:Y:S01]  /*1270*/  LOP3.LUT R7, R18, R9, RZ, 0xc0, !PT ;  /* 0x0000000912077212 */ /* 0x000fe200078ec0ff */
[----:B---3--:R-:W-:-:S02]  /*1280*/  IMAD R3, R10, R33, R36 ;  /* 0x000000210a037224 */ /* 0x008fc400078e0224 */
[----:B----4-:R-:W-:Y:S02]  /*1290*/  IMAD R22, R8, R28, R21 ;  /* 0x0000001c08167224 */ /* 0x010fe400078e0215 */
[----:B------:R-:W-:Y:S01]  /*12a0*/  IMAD R7, R3, R26, R7 ;  /* 0x0000001a03077224 */ /* 0x000fe200078e0207 */
[----:B------:R-:W-:Y:S01]  /*12b0*/  PRMT R3, R6, 0x7610, R3 ;  /* 0x0000761006037816 */ /* 0x000fe20000000003 */
[----:B------:R-:W-:-:S03]  /*12c0*/  IMAD.MOV.U32 R19, RZ, RZ, R32 ;  /* 0x000000ffff137224 */ /* 0x000fc600078e0020 */
[----:B------:R-:W-:Y:S02]  /*12d0*/  SEL R18, R7, R22, !P1 ;  /* 0x0000001607127207 */ /* 0x000fe40004800000 */
[----:B------:R-:W-:-:S07]  /*12e0*/  SEL R22, R22, R7, !P1 ;  /* 0x0000000716167207 */ /* 0x000fce0004800000 */
.L_x_12:
[----:B------:R-:W-:Y:S05]  /*12f0*/  @!P3 BRA `(.L_x_15) ;  /* 0x00000000000cb947 */ /* 0x000fea0003800000 */
[----:B------:R-:W-:Y:S01]  /*1300*/  UCGABAR_WAIT ;  /* 0x0000000000007dc7 */ /* 0x000fe20008000000 */
[----:B------:R-:W-:Y:S01]  /*1310*/  CCTL.IVALL ;  /* 0x00000000ff00798f */ /* 0x000fe20002000000 */
[----:B------:R-:W-:Y:S05]  /*1320*/  BRA `(.L_x_16) ;  /* 0x0000000000047947 */ /* 0x000fea0003800000 */
.L_x_15:
[----:B------:R-:W-:Y:S06]  /*1330*/  BAR.SYNC.DEFER_BLOCKING 0x0 ;  /* 0x0000000000007b1d */ /* 0x000fec0000010000 */
.L_x_16:
[----:B------:R-:W-:Y:S05]  /*1340*/  @!P2 BRA `(.L_x_17) ;  /* 0x00000058005ca947 */ /* 0x000fea0003800000 */
[----:B------:R-:W-:-:S13]  /*1350*/  ISETP.GT.U32.AND P0, PT, R35, 0x1, PT ;  /* 0x000000012300780c */ /* 0x000fda0003f04070 */
[----:B------:R-:W-:Y:S05]  /*1360*/  @P0 EXIT ;  /* 0x000000000000094d */ /* 0x000fea0003800000 */
.L_x_18:
[----:B------:R-:W-:-:S08]  /*1370*/  NOP ;  /* 0x0000000000007918 */ /* 0x000fd00000000000 */
[----:B------:R-:W1:Y:S02]  /*1380*/  USETMAXREG.TRY_ALLOC.CTAPOOL UP0, 0xe8 ;  /* 0x000000e8000079c8 */ /* 0x000e640008000600 */
[----:B-1----:R-:W-:-:S13]  /*1390*/  PLOP3.LUT P0, PT, PT, PT, UP0, 0x80, 0x0 ;  /* 0x000000000000781c */ /* 0x002fda0003f0f008 */
[----:B------:R-:W-:Y:S05]  /*13a0*/  @!P0 BRA `(.L_x_18) ;  /* 0xfffffffc00f08947 */ /* 0x000fea000383ffff */
[----:B------:R-:W-:-:S13]  /*13b0*/  LOP3.LUT P0, RZ, R3, 0xff, RZ, 0xc0, !PT ;  /* 0x000000ff03ff7812 */ /* 0x000fda000780c0ff */
[----:B------:R-:W-:Y:S05]  /*13c0*/  @!P0 EXIT ;  /* 0x000000000000894d */ /* 0x000fea0003800000 */
[----:B------:R-:W3:Y:S01]  /*13d0*/  LDL.64 R12, [R1] ;  /* 0x00000000010c7983 */ /* 0x000ee20000100a00 */
[----:B------:R-:W1:Y:S01]  /*13e0*/  S2UR UR4, SR_CgaCtaId ;  /* 0x00000000000479c3 */ /* 0x000e620000008800 */
[CC--:B------:R-:W-:Y:S01]  /*13f0*/  LEA.HI R3, R20.reuse, R5.reuse, RZ, 0x2 ;  /* 0x0000000514037211 */ /* 0x0c0fe200078f10ff */
[----:B------:R-:W-:Y:S01]  /*1400*/  UISETP.LT.AND UP0, UPT, UR40, 0x1, UPT ;  /* 0x000000012800788c */ /* 0x000fe2000bf01270 */
[----:B------:R-:W-:Y:S01]  /*1410*/  LEA.HI R20, R20, R5, RZ, 0x5 ;  /* 0x0000000514147211 */ /* 0x000fe200078f28ff */
[----:B------:R-:W-:Y:S01]  /*1420*/  UIADD3 UR5, UR43, -0x1, URZ ;  /* 0xffffffff2b057890 */ /* 0x000fe2000fffe03f */
[--C-:B------:R-:W-:Y:S01]  /*1430*/  SHF.R.S32.HI R92, RZ, 0x2, R3.reuse ;  /* 0x00000002ff5c7819 */ /* 0x100fe20000011403 */
[----:B------:R-:W-:Y:S01]  /*1440*/  USEL UR42, UR40, 0x1, UP0 ;  /* 0x00000001282a7887 */ /* 0x000fe20008000000 */
[----:B------:R-:W-:Y:S01]  /*1450*/  SHF.R.S32.HI R7, RZ, 0x1f, R3 ;  /* 0x0000001fff077819 */ /* 0x000fe20000011403 */
[----:B------:R-:W4:Y:S01]  /*1460*/  LDC R97, c[0x0][0x658] ;  /* 0x00019600ff617b82 */ /* 0x000f220000000800 */
[----:B------:R-:W-:Y:S01]  /*1470*/  LOP3.LUT R4, R3, 0xfffffffc, RZ, 0xc0, !PT ;  /* 0xfffffffc03047812 */ /* 0x000fe200078ec0ff */
[----:B------:R-:W-:Y:S01]  /*1480*/  UMOV UR41, 0x400 ;  /* 0x0000040000297882 */ /* 0x000fe20000000000 */
[----:B------:R-:W-:Y:S01]  /*1490*/  LEA.HI R7, R7, R92, RZ, 0x3 ;  /* 0x0000005c07077211 */ /* 0x000fe200078f18ff */
[----:B------:R-:W-:Y:S01]  /*14a0*/  UISETP.NE.AND UP0, UPT, UR5, URZ, UPT ;  /* 0x0000003f0500728c */ /* 0x000fe2000bf05270 */
[----:B------:R-:W-:Y:S01]  /*14b0*/  SHF.R.S32.HI R3, RZ, 0x5, R20 ;  /* 0x00000005ff037819 */ /* 0x000fe20000011414 */
[----:B------:R-:W-:Y:S01]  /*14c0*/  IMAD.IADD R4, R5, 0x1, -R4 ;  /* 0x0000000105047824 */ /* 0x000fe200078e0a04 */
[----:B------:R-:W-:Y:S01]  /*14d0*/  LOP3.LUT R7, R7, 0xfffffff8, RZ, 0xc0, !PT ;  /* 0xfffffff807077812 */ /* 0x000fe200078ec0ff */
[----:B------:R-:W2:Y:S01]  /*14e0*/  LDC.64 R8, c[0x0][0x5c8] ;  /* 0x00017200ff087b82 */ /* 0x000ea20000000a00 */
[----:B------:R-:W-:Y:S01]  /*14f0*/  IMAD.MOV.U32 R6, RZ, RZ, -0x1 ;  /* 0xffffffffff067424 */ /* 0x000fe200078e00ff */
[----:B------:R-:W-:Y:S01]  /*1500*/  ULDC UR6, c[0x0][0x284] ;  /* 0x0000a10000067ab9 */ /* 0x000fe20000000800 */
[----:B0-----:R-:W-:Y:S01]  /*1510*/  IMAD.MOV.U32 R10, RZ, RZ, 0x1 ;  /* 0x00000001ff0a7424 */ /* 0x001fe200078e00ff */
[----:B------:R-:W-:Y:S01]  /*1520*/  LOP3.LUT R104, R23, 0x1, RZ, 0xfc, !PT ;  /* 0x0000000117687812 */ /* 0x000fe200078efcff */
[----:B------:R-:W-:Y:S01]  /*1530*/  IMAD.IADD R92, R92, 0x1, -R7 ;  /* 0x000000015c5c7824 */ /* 0x000fe200078e0a07 */
[----:B------:R-:W-:Y:S01]  /*1540*/  USHF.L.U32 UR45, UR40, 0x1, URZ ;  /* 0x00000001282d7899 */ /* 0x000fe2000800063f */
[----:B------:R-:W-:Y:S01]  /*1550*/  IMAD.SHL.U32 R94, R4, 0x2, RZ ;  /* 0x00000002045e7824 */ /* 0x000fe200078e00ff */
[----:B------:R-:W0:Y:S01]  /*1560*/  LDC R99, c[0x0][0x288] ;  /* 0x0000a200ff637b82 */ /* 0x000e220000000800 */
[----:B-1----:R-:W-:Y:S01]  /*1570*/  ULEA UR41, UR4, UR41, 0x18 ;  /* 0x0000002904297291 */ /* 0x002fe2000f8ec03f */
[--C-:B------:R-:W-:Y:S01]  /*1580*/  SHF.R.S32.HI R93, RZ, 0x1f, R92.reuse ;  /* 0x0000001fff5d7819 */ /* 0x100fe2000001145c */
[----:B------:R-:W-:Y:S01]  /*1590*/  USHF.L.U32 UR4, UR5, 0x3, URZ ;  /* 0x0000000305047899 */ /* 0x000fe2000800063f */
[C---:B------:R-:W-:Y:S01]  /*15a0*/  IMAD R102, R3.reuse, -0x10, -R92 ;  /* 0xfffffff003667824 */ /* 0x040fe200078e0a5c */
[----:B------:R-:W-:Y:S01]  /*15b0*/  USEL UR5, URZ, 0x1, UP0 ;  /* 0x000000013f057887 */ /* 0x000fe20008000000 */
[----:B------:R-:W-:Y:S01]  /*15c0*/  SHF.R.S32.HI R95, RZ, 0x1f, R94 ;  /* 0x0000001fff5f7819 */ /* 0x000fe2000001145e */
[----:B------:R-:W-:Y:S01]  /*15d0*/  UIADD3 UR46, UR41, 0x40, URZ ;  /* 0x00000040292e7890 */ /* 0x000fe2000fffe03f */
[----:B------:R-:W1:Y:S01]  /*15e0*/  LDC R100, c[0x0][0x600] ;  /* 0x00018000ff647b82 */ /* 0x000e620000000800 */
[-C--:B----4-:R-:W-:Y:S01]  /*15f0*/  SHF.L.U32 R6, R6, R97.reuse, RZ ;  /* 0x0000006106067219 */ /* 0x090fe200000006ff */
[----:B------:R-:W-:Y:S01]  /*1600*/  ULOP3.LUT UR4, UR4, 0x8, URZ, 0xc0, !UPT ;  /* 0x0000000804047892 */ /* 0x000fe2000f8ec03f */
[----:B------:R-:W-:Y:S01]  /*1610*/  IMAD.WIDE R92, R3, 0x10, R92 ;  /* 0x00000010035c7825 */ /* 0x000fe200078e025c */
[----:B------:R-:W-:Y:S01]  /*1620*/  SHF.L.U32 R97, R10, R97, RZ ;  /* 0x000000610a617219 */ /* 0x000fe200000006ff */
[----:B------:R-:W-:Y:S01]  /*1630*/  UIADD3 UR42, -UR42, UR40, URZ ;  /* 0x000000282a2a7290 */ /* 0x000fe2000fffe13f */
[----:B------:R-:W-:Y:S01]  /*1640*/  LOP3.LUT R101, RZ, R6, RZ, 0x33, !PT ;  /* 0x00000006ff657212 */ /* 0x000fe200078e33ff */
[----:B------:R-:W-:Y:S01]  /*1650*/  IMAD.U32 R105, RZ, RZ, UR5 ;  /* 0x00000005ff697e24 */ /* 0x000fe2000f8e00ff */
[C---:B--2---:R-:W-:Y:S01]  /*1660*/  SHF.L.U64.HI R96, R8.reuse, 0x3, R9 ;  /* 0x0000000308607819 */ /* 0x044fe20000010209 */
[----:B------:R-:W-:Y:S01]  /*1670*/  IMAD.SHL.U32 R91, R8, 0x8, RZ ;  /* 0x00000008085b7824 */ /* 0x000fe200078e00ff */
[----:B------:R-:W-:Y:S01]  /*1680*/  ULEA UR43, UR43, UR46, 0x3 ;  /* 0x0000002e2b2b7291 */ /* 0x000fe2000f8e183f */
[----:B------:R-:W-:Y:S01]  /*1690*/  VIADD R102, R102, UR6 ;  /* 0x0000000666667c36 */ /* 0x000fe20008000000 */
[----:B------:R-:W-:-:S02]  /*16a0*/  ULOP3.LUT UR47, UR4, 0x8, URZ, 0x3c, !UPT ;  /* 0x00000008042f7892 */ /* 0x000fc4000f8e3c3f */
[----:B------:R-:W-:Y:S01]  /*16b0*/  ULOP3.LUT UR44, UR4, 0x18, URZ, 0x3c, !UPT ;  /* 0x00000018042c7892 */ /* 0x000fe2000f8e3c3f */
[----:B0-----:R-:W-:Y:S02]  /*16c0*/  IMAD R99, R4, -0x2, R99 ;  /* 0xfffffffe04637824 */ /* 0x001fe400078e0263 */
[----:B-1----:R-:W-:Y:S01]  /*16d0*/  VIADD R100, R100, 0xffffffff ;  /* 0xffffffff64647836 */ /* 0x002fe20000000000 */
[----:B---3--:R-:W-:-:S08]  /*16e0*/  SHF.L.U64.HI R98, R12, 0x1, R0 ;  /* 0x000000010c627819 */ /* 0x008fd00000010200 */
.L_x_166:
[----:B------:R-:W-:-:S04]  /*16f0*/  SHF.L.U32 R0, R105, 0x1f, RZ ;  /* 0x0000001f69007819 */ /* 0x000fc800000006ff */
[----:B------:R-:W0:Y:S02]  /*1700*/  SYNCS.PHASECHK.TRANS64.TRYWAIT P0, [UR43+-0x8], R0 ;  /* 0xfffff800ff0075a7 */ /* 0x000e24000800016b */
[----:B01-34-:R-:W-:Y:S05]  /*1710*/  @!P0 BRA `(.L_x_19) ;  /* 0x0000006400788947 */ /* 0x01bfea0003800000 */
.L_x_187:
[----:B------:R-:W-:Y:S02]  /*1720*/  ULDC UR4, c[0x0][0x28c] ;  /* 0x0000a30000047ab9 */ /* 0x000fe40000000800 */
[----:B------:R-:W-:-:S13]  /*1730*/  ISETP.LT.AND P0, PT, RZ, UR4, PT ;  /* 0x00000004ff007c0c */ /* 0x000fda000bf01270 */
[----:B------:R-:W-:Y:S05]  /*1740*/  @P0 BRA `(.L_x_20) ;  /* 0x0000000000400947 */ /* 0x000fea0003800000 */
[----:B0-----:R-:W-:Y:S01]  /*1750*/  MOV R0, 0x0 ;  /* 0x0000000000007802 */ /* 0x001fe20000000f00 */
[----:B------:R-:W-:Y:S01]  /*1760*/  ULDC.64 UR4, c[0x4][0x68] ;  /* 0x01001a0000047ab9 */ /* 0x000fe20000000a00 */
[----:B------:R-:W-:Y:S01]  /*1770*/  ULDC.64 UR6, c[0x4][0x8] ;  /* 0x0100020000067ab9 */ /* 0x000fe20000000a00 */
[----:B------:R-:W-:Y:S01]  /*1780*/  IMAD.U32 R4, RZ, RZ, UR4 ;  /* 0x00000004ff047e24 */ /* 0x000fe2000f8e00ff */
[----:B------:R0:W1:Y:S01]  /*1790*/  LDC.64 R14, c[0x4][R0] ;  /* 0x01000000000e7b82 */ /* 0x0000620000000a00 */
[----:B------:R-:W-:Y:S01]  /*17a0*/  IMAD.U32 R5, RZ, RZ, UR5 ;  /* 0x00000005ff057e24 */ /* 0x000fe2000f8e00ff */
[----:B------:R-:W-:Y:S01]  /*17b0*/  ULDC.64 UR4, c[0x4][0x70] ;  /* 0x01001c0000047ab9 */ /* 0x000fe20000000a00 */
[----:B------:R-:W-:Y:S02]  /*17c0*/  IMAD.U32 R10, RZ, RZ, UR6 ;  /* 0x00000006ff0a7e24 */ /* 0x000fe4000f8e00ff */
[----:B------:R-:W-:Y:S02]  /*17d0*/  IMAD.U32 R6, RZ, RZ, UR4 ;  /* 0x00000004ff067e24 */ /* 0x000fe4000f8e00ff */
[----:B------:R-:W-:-:S02]  /*17e0*/  IMAD.U32 R7, RZ, RZ, UR5 ;  /* 0x00000005ff077e24 */ /* 0x000fc4000f8e00ff */
[----:B------:R-:W-:Y:S02]  /*17f0*/  IMAD.U32 R11, RZ, RZ, UR7 ;  /* 0x00000007ff0b7e24 */ /* 0x000fe4000f8e00ff */
[----:B------:R-:W-:Y:S02]  /*1800*/  IMAD.MOV.U32 R8, RZ, RZ, 0x1e1 ;  /* 0x000001e1ff087424 */ /* 0x000fe400078e00ff */
[----:B------:R-:W-:Y:S02]  /*1810*/  IMAD.MOV.U32 R12, RZ, RZ, 0x1 ;  /* 0x00000001ff0c7424 */ /* 0x000fe400078e00ff */
[----:B0-----:R-:W-:-:S07]  /*1820*/  IMAD.MOV.U32 R13, RZ, RZ, RZ ;  /* 0x000000ffff0d7224 */ /* 0x001fce00078e00ff */
[----:B------:R-:W-:-:S07]  /*1830*/  LEPC R20, `(.L_x_20) ;  /* 0x000000001014794e */ /* 0x000fce0000000000 */
[----:B-1---5:R-:W-:Y:S05]  /*1840*/  CALL.ABS.NOINC R14 ;  /* 0x000000000e007343 */ /* 0x022fea0003c00000 */
.L_x_20:
[----:B------:R-:W-:-:S13]  /*1850*/  ISETP.NE.AND P0, PT, R104, 0x3, PT ;  /* 0x000000036800780c */ /* 0x000fda0003f05270 */
[----:B------:R-:W-:Y:S05]  /*1860*/  @!P0 BRA `(.L_x_21) ;  /* 0x0000000000048947 */ /* 0x000fea0003800000 */
[----:B------:R-:W-:Y:S01]  /*1870*/  BPT.TRAP 0x1 ;  /* 0x000000040000795c */ /* 0x000fe20000300000 */
.L_x_21:
[----:B0-----:R-:W-:Y:S02]  /*1880*/  IMAD.U32 R3, RZ, RZ, UR38 ;  /* 0x00000026ff037e24 */ /* 0x001fe4000f8e00ff */
[----:B------:R-:W-:-:S03]  /*1890*/  IMAD.U32 R0, RZ, RZ, UR39 ;  /* 0x00000027ff007e24 */ /* 0x000fc6000f8e00ff */
[----:B------:R-:W-:Y:S02]  /*18a0*/  LEA R3, R3, UR41, 0x3 ;  /* 0x0000002903037c11 */ /* 0x000fe4000f8e18ff */
[----:B------:R-:W-:-:S04]  /*18b0*/  SHF.L.U32 R0, R0, 0x1f, RZ ;  /* 0x0000001f00007819 */ /* 0x000fc800000006ff */
[----:B------:R0:W1:Y:S01]  /*18c0*/  SYNCS.PHASECHK.TRANS64.TRYWAIT P1, [R3+URZ], R0 ;  /* 0x00000000030075a7 */ /* 0x000062000802017f */
[----:B------:R-:W-:Y:S05]  /*18d0*/  @!P0 BRA `(.L_x_22) ;  /* 0x0000000000048947 */ /* 0x000fea0003800000 */
[----:B------:R-:W-:Y:S01]  /*18e0*/  BPT.TRAP 0x1 ;  /* 0x000000040000795c */ /* 0x000fe20000300000 */
.L_x_22:
[----:B------:R-:W-:-:S05]  /*18f0*/  IMAD.U32 R4, RZ, RZ, UR42 ;  /* 0x0000002aff047e24 */ /* 0x000fca000f8e00ff */
[----:B------:R-:W-:Y:S01]  /*1900*/  ISETP.GE.AND P2, PT, R4, 0x1, PT ;  /* 0x000000010400780c */ /* 0x000fe20003f46270 */
[----:B-1----:R-:W-:-:S12]  /*1910*/  @P1 BRA `(.L_x_23) ;  /* 0x0000000000081947 */ /* 0x002fd80003800000 */
[----:B------:R-:W1:Y:S02]  /*1920*/  SYNCS.PHASECHK.TRANS64.TRYWAIT P1, [R3+URZ], R0 ;  /* 0x00000000030075a7 */ /* 0x000e64000802017f */
[----:B-1----:R-:W-:Y:S05]  /*1930*/  @!P1 BRA `(.L_x_24) ;  /* 0x0000006400089947 */ /* 0x002fea0003800000 */
.L_x_23:
[----:B------:R-:W-:Y:S05]  /*1940*/  WARPSYNC.ALL ;  /* 0x0000000000007948 */ /* 0x000fea0003800000 */
[----:B------:R-:W-:Y:S01]  /*1950*/  UIADD3 UR4, UR41, 0x100, URZ ;  /* 0x0000010029047890 */ /* 0x000fe2000fffe03f */
[----:B------:R-:W-:Y:S01]  /*1960*/  WARPGROUP.ARRIVE ;  /* 0x00000000000079c5 */ /* 0x000fe20000000000 */
[----:B------:R-:W-:Y:S02]  /*1970*/  UIADD3 UR5, UR41, 0xc100, URZ ;  /* 0x0000c10029057890 */ /* 0x000fe4000fffe03f */
[----:B------:R-:W-:Y:S02]  /*1980*/  USHF.R.U32.HI UR4, URZ, 0x4, UR4 ;  /* 0x000000043f047899 */ /* 0x000fe40008011604 */
[----:B------:R-:W-:-:S02]  /*1990*/  USHF.R.U32.HI UR5, URZ, 0x4, UR5 ;  /* 0x000000043f057899 */ /* 0x000fc40008011605 */
[----:B------:R-:W-:Y:S02]  /*19a0*/  ULOP3.LUT UR4, UR4, 0x3fff, URZ, 0xc0, !UPT ;  /* 0x00003fff04047892 */ /* 0x000fe4000f8ec03f */
[----:B------:R-:W-:Y:S02]  /*19b0*/  ULOP3.LUT UR5, UR5, 0x3fff, URZ, 0xc0, !UPT ;  /* 0x00003fff05057892 */ /* 0x000fe4000f8ec03f */
[----:B------:R-:W-:Y:S02]  /*19c0*/  ULOP3.LUT UR4, UR4, 0x10000, URZ, 0xfc, !UPT ;  /* 0x0001000004047892 */ /* 0x000fe4000f8efc3f */
[----:B------:R-:W-:Y:S02]  /*19d0*/  ULOP3.LUT UR5, UR5, 0x10000, URZ, 0xfc, !UPT ;  /* 0x0001000005057892 */ /* 0x000fe4000f8efc3f */
[----:B------:R-:W-:Y:S02]  /*19e0*/  ULEA UR6, UR38, UR4, 0xa ;  /* 0x0000000426067291 */ /* 0x000fe4000f8e503f */
[----:B------:R-:W-:Y:S01]  /*19f0*/  ULEA UR7, UR38, UR5, 0xb ;  /* 0x0000000526077291 */ /* 0x000fe2000f8e583f */
[----:B------:R-:W-:Y:S01]  /*1a00*/  UMOV UR9, 0x40000040 ;  /* 0x4000004000097882 */ /* 0x000fe20000000000 */
[----:B------:R-:W-:-:S03]  /*1a10*/  UMOV UR11, 0x40000040 ;  /* 0x40000040000b7882 */ /* 0x000fc60000000000 */
[----:B------:R-:W-:Y:S02]  /*1a20*/  UMOV UR8, UR6 ;  /* 0x0000000600087c82 */ /* 0x000fe40008000000 */
[----:B------:R-:W-:Y:S02]  /*1a30*/  UMOV UR10, UR7 ;  /* 0x00000007000a7c82 */ /* 0x000fe40008000000 */
[----:B------:R-:W-:Y:S01]  /*1a40*/  HGMMA.64x128x16.F32.BF16 R24, gdesc[UR8], RZ, !UPT, gsb0 ;  /* 0x01e00000081879f0 */ /* 0x000fe2000c0018ff */
[----:B------:R-:W-:Y:S02]  /*1a50*/  UIADD3 UR8, UR6, 0x2, URZ ;  /* 0x0000000206087890 */ /* 0x000fe4000fffe03f */
[----:B------:R-:W-:Y:S01]  /*1a60*/  UIADD3 UR10, UR7, 0x2, URZ ;  /* 0x00000002070a7890 */ /* 0x000fe2000fffe03f */
[----:B------:R-:W-:Y:S01]  /*1a70*/  UMOV UR9, 0x40000040 ;  /* 0x4000004000097882 */ /* 0x000fe20000000000 */
[----:B------:R-:W-:Y:S01]  /*1a80*/  UMOV UR11, 0x40000040 ;  /* 0x40000040000b7882 */ /* 0x000fe20000000000 */
[----:B------:R-:W-:-:S02]  /*1a90*/  WARPGROUP.DEPBAR.LE gsb0, 0x0 ;  /* 0x00008000000079c5 */ /* 0x000fc40000010000 */
[----:B------:R-:W-:-:S06]  /*1aa0*/  WARPGROUP.ARRIVE ;  /* 0x00000000000079c5 */ /* 0x000fcc0000000000 */
[----:B------:R-:W-:Y:S01]  /*1ab0*/  HGMMA.64x128x16.F32.BF16 R24, gdesc[UR8], R24, gsb0 ;  /* 0x01e00000081879f0 */ /* 0x000fe20008001818 */
[----:B------:R-:W-:Y:S02]  /*1ac0*/  UIADD3 UR8, UR6, 0x4, URZ ;  /* 0x0000000406087890 */ /* 0x000fe4000fffe03f */
[----:B------:R-:W-:Y:S01]  /*1ad0*/  UIADD3 UR10, UR7, 0x4, URZ ;  /* 0x00000004070a7890 */ /* 0x000fe2000fffe03f */
[----:B------:R-:W-:Y:S01]  /*1ae0*/  UMOV UR9, 0x40000040 ;  /* 0x4000004000097882 */ /* 0x000fe20000000000 */
[----:B------:R-:W-:Y:S01]  /*1af0*/  UMOV UR11, 0x40000040 ;  /* 0x40000040000b7882 */ /* 0x000fe20000000000 */
[----:B------:R-:W-:Y:S02]  /*1b00*/  WARPGROUP.DEPBAR.LE gsb0, 0x0 ;  /* 0x00008000000079c5 */ /* 0x000fe40000010000 */
        /* <DEDUP_REMOVED lines=36> */
[----:B------:R-:W-:Y:S03]  /*1d50*/  HGMMA.64x128x16.F32.BF16 R24, gdesc[UR8], R24, gsb0 ;  /* 0x01e00000081879f0 */ /* 0x000fe60008001818 */
[----:B------:R-:W-:Y:S02]  /*1d60*/  WARPGROUP.DEPBAR.LE gsb0, 0x0 ;  /* 0x00008000000079c5 */ /* 0x000fe40000010000 */
[----:B------:R-:W-:Y:S05]  /*1d70*/  @!P2 BRA `(.L_x_25) ;  /* 0x000000040084a947 */ /* 0x000fea0003800000 */
[----:B------:R-:W-:Y:S01]  /*1d80*/  UIADD3 UR6, UR38, 0x1, URZ ;  /* 0x0000000126067890 */ /* 0x000fe2000fffe03f */
[----:B01----:R-:W-:Y:S02]  /*1d90*/  IMAD.U32 R0, RZ, RZ, UR42 ;  /* 0x0000002aff007e24 */ /* 0x003fe4000f8e00ff */
[----:B------:R-:W-:Y:S01]  /*1da0*/  IMAD.U32 R3, RZ, RZ, UR38 ;  /* 0x00000026ff037e24 */ /* 0x000fe2000f8e00ff */
[----:B------:R-:W-:-:S04]  /*1db0*/  UISETP.NE.AND UP0, UPT, UR6, 0x3, UPT ;  /* 0x000000030600788c */ /* 0x000fc8000bf05270 */
[----:B------:R-:W-:Y:S02]  /*1dc0*/  USEL UR7, URZ, 0x1, UP0 ;  /* 0x000000013f077887 */ /* 0x000fe40008000000 */
[----:B------:R-:W-:Y:S02]  /*1dd0*/  USEL UR6, UR6, URZ, UP0 ;  /* 0x0000003f06067287 */ /* 0x000fe40008000000 */
[----:B------:R-:W-:-:S06]  /*1de0*/  ULOP3.LUT UR7, UR39, UR7, URZ, 0x3c, !UPT ;  /* 0x0000000727077292 */ /* 0x000fcc000f8e3c3f */
[----:B------:R-:W-:-:S07]  /*1df0*/  IMAD.U32 R6, RZ, RZ, UR7 ;  /* 0x00000007ff067e24 */ /* 0x000fce000f8e00ff */
.L_x_32:
[----:B------:R-:W-:Y:S05]  /*1e00*/  @!P0 BRA `(.L_x_26) ;  /* 0x0000000000048947 */ /* 0x000fea0003800000 */
[----:B------:R-:W-:Y:S01]  /*1e10*/  BPT.TRAP 0x1 ;  /* 0x000000040000795c */ /* 0x000fe20000300000 */
.L_x_26:
[----:B------:R-:W-:Y:S01]  /*1e20*/  ULEA UR7, UR6, UR41, 0x3 ;  /* 0x0000002906077291 */ /* 0x000fe2000f8e183f */
[----:B------:R-:W-:-:S08]  /*1e30*/  SHF.L.U32 R4, R6, 0x1f, RZ ;  /* 0x0000001f06047819 */ /* 0x000fd000000006ff */
[----:B------:R0:W1:Y:S01]  /*1e40*/  SYNCS.PHASECHK.TRANS64.TRYWAIT P1, [UR7], R4 ;  /* 0x00000004ff0075a7 */ /* 0x0000620008020147 */
[----:B------:R-:W-:Y:S05]  /*1e50*/  @!P0 BRA `(.L_x_27) ;  /* 0x0000000000048947 */ /* 0x000fea0003800000 */
[----:B------:R-:W-:Y:S01]  /*1e60*/  BPT.TRAP 0x1 ;  /* 0x000000040000795c */ /* 0x000fe20000300000 */
.L_x_27:
[----:B-1----:R-:W-:Y:S05]  /*1e70*/  @P1 BRA `(.L_x_28) ;  /* 0x0000000000081947 */ /* 0x002fea0003800000 */
[----:B------:R-:W1:Y:S02]  /*1e80*/  SYNCS.PHASECHK.TRANS64.TRYWAIT P1, [UR7], R4 ;  /* 0x00000004ff0075a7 */ /* 0x000e640008020147 */
[----:B-1----:R-:W-:Y:S05]  /*1e90*/  @!P1 BRA `(.L_x_29) ;  /* 0x0000005c00c49947 */ /* 0x002fea0003800000 */
.L_x_28:
[----:B------:R-:W-:Y:S01]  /*1ea0*/  ULEA UR7, UR6, UR4, 0xa ;  /* 0x0000000406077291 */ /* 0x000fe2000f8e503f */
[----:B------:R-:W-:Y:S01]  /*1eb0*/  WARPGROUP.ARRIVE ;  /* 0x00000000000079c5 */ /* 0x000fe20000000000 */
[----:B------:R-:W-:Y:S01]  /*1ec0*/  ULEA UR12, UR6, UR5, 0xb ;  /* 0x00000005060c7291 */ /* 0x000fe2000f8e583f */
[----:B------:R-:W-:Y:S01]  /*1ed0*/  UMOV UR9, 0x40000040 ;  /* 0x4000004000097882 */ /* 0x000fe20000000000 */
[----:B------:R-:W-:-:S03]  /*1ee0*/  UMOV UR11, 0x40000040 ;  /* 0x40000040000b7882 */ /* 0x000fc60000000000 */
[----:B------:R-:W-:Y:S02]  /*1ef0*/  UMOV UR8, UR7 ;  /* 0x0000000700087c82 */ /* 0x000fe40008000000 */
[----:B------:R-:W-:Y:S02]  /*1f00*/  UMOV UR10, UR12 ;  /* 0x0000000c000a7c82 */ /* 0x000fe40008000000 */
[----:B------:R-:W-:Y:S01]  /*1f10*/  HGMMA.64x128x16.F32.BF16 R24, gdesc[UR8], R24, gsb0 ;  /* 0x01e00000081879f0 */ /* 0x000fe20008001818 */
        /* <DEDUP_REMOVED lines=51> */
[----:B------:R-:W-:Y:S01]  /*2250*/  BPT.TRAP 0x1 ;  /* 0x000000040000795c */ /* 0x000fe20000300000 */
.L_x_30:
[----:B------:R-:W-:-:S13]  /*2260*/  ISETP.NE.AND P1, PT, R103, RZ, PT ;  /* 0x000000ff6700720c */ /* 0x000fda0003f25270 */
[----:B01----:R-:W-:-:S05]  /*2270*/  @P1 LEA R4, R3, UR41, 0x3 ;  /* 0x0000002903041c11 */ /* 0x003fca000f8e18ff */
[----:B------:R-:W-:-:S05]  /*2280*/  @P1 VIADD R5, R4, 0x18 ;  /* 0x0000001804051836 */ /* 0x000fca0000000000 */
[----:B------:R-:W-:-:S04]  /*2290*/  @P1 PRMT R5, R88, 0x654, R5 ;  /* 0x0000065458051816 */ /* 0x000fc80000000005 */
[----:B------:R0:W-:Y:S01]  /*22a0*/  @P1 SYNCS.ARRIVE.TRANS64.RED.A1T0 RZ, [R5+URZ], RZ ;  /* 0x000000ff05ff19a7 */ /* 0x0001e2000810043f */
[----:B------:R-:W-:-:S13]  /*22b0*/  ISETP.GT.U32.AND P1, PT, R23, 0x1, PT ;  /* 0x000000011700780c */ /* 0x000fda0003f24070 */
[----:B0-----:R-:W-:Y:S05]  /*22c0*/  @P1 BRA `(.L_x_31) ;  /* 0x0000000000041947 */ /* 0x001fea0003800000 */
[----:B------:R-:W-:Y:S01]  /*22d0*/  BPT.TRAP 0x1 ;  /* 0x000000040000795c */ /* 0x000fe20000300000 */
.L_x_31:
[----:B------:R-:W-:Y:S01]  /*22e0*/  UIADD3 UR6, UR6, 0x1, URZ ;  /* 0x0000000106067890 */ /* 0x000fe2000fffe03f */
[C---:B------:R-:W-:Y:S01]  /*22f0*/  ISETP.GT.AND P2, PT, R0.reuse, 0x1, PT ;  /* 0x000000010000780c */ /* 0x040fe20003f44270 */
[----:B------:R-:W-:Y:S02]  /*2300*/  VIADD R3, R3, 0x1 ;  /* 0x0000000103037836 */ /* 0x000fe40000000000 */
[----:B------:R-:W-:Y:S01]  /*2310*/  UISETP.NE.AND UP0, UPT, UR6, 0x3, UPT ;  /* 0x000000030600788c */ /* 0x000fe2000bf05270 */
[----:B------:R-:W-:Y:S02]  /*2320*/  VIADD R0, R0, 0xffffffff ;  /* 0xffffffff00007836 */ /* 0x000fe40000000000 */
[C---:B------:R-:W-:Y:S01]  /*2330*/  ISETP.NE.AND P1, PT, R3.reuse, 0x3, PT ;  /* 0x000000030300780c */ /* 0x040fe20003f25270 */
[----:B------:R-:W-:Y:S02]  /*2340*/  USEL UR7, URZ, 0x1, UP0 ;  /* 0x000000013f077887 */ /* 0x000fe40008000000 */
[----:B------:R-:W-:Y:S01]  /*2350*/  USEL UR6, UR6, URZ, UP0 ;  /* 0x0000003f06067287 */ /* 0x000fe20008000000 */
[----:B------:R-:W-:-:S03]  /*2360*/  SEL R3, R3, RZ, P1 ;  /* 0x000000ff03037207 */ /* 0x000fc60000800000 */
[----:B------:R-:W-:Y:S01]  /*2370*/  LOP3.LUT R6, R6, UR7, RZ, 0x3c, !PT ;  /* 0x0000000706067c12 */ /* 0x000fe2000f8e3cff */
[----:B------:R-:W-:Y:S07]  /*2380*/  @P2 BRA `(.L_x_32) ;  /* 0xfffffff8009c2947 */ /* 0x000fee000383ffff */
.L_x_25:
[----:B01----:R-:W0:Y:S01]  /*2390*/  LDC R0, c[0x0][0x28c] ;  /* 0x0000a300ff007b82 */ /* 0x003e220000000800 */
[----:B------:R-:W-:-:S04]  /*23a0*/  IMAD.U32 R3, RZ, RZ, UR47 ;  /* 0x0000002fff037e24 */ /* 0x000fc8000f8e00ff */
[----:B------:R1:W-:Y:S01]  /*23b0*/  SYNCS.ARRIVE.TRANS64.A1T0 RZ, [R3+UR46], RZ ;  /* 0x000000ff03ff79a7 */ /* 0x0003e2000810002e */
[----:B0-----:R-:W-:-:S13]  /*23c0*/  ISETP.GE.AND P1, PT, R0, 0x1, PT ;  /* 0x000000010000780c */ /* 0x001fda0003f26270 */
[----:B-1----:R-:W-:Y:S05]  /*23d0*/  @!P1 BRA `(.L_x_33) ;  /* 0x0000000000449947 */ /* 0x002fea0003800000 */
[----:B------:R-:W-:Y:S05]  /*23e0*/  @!P0 BRA `(.L_x_34) ;  /* 0x0000000000048947 */ /* 0x000fea0003800000 */
[----:B------:R-:W-:Y:S01]  /*23f0*/  BPT.TRAP 0x1 ;  /* 0x000000040000795c */ /* 0x000fe20000300000 */
.L_x_34:
[----:B------:R-:W-:-:S13]  /*2400*/  ISETP.NE.AND P0, PT, R103, RZ, PT ;  /* 0x000000ff6700720c */ /* 0x000fda0003f05270 */
[----:B------:R-:W-:-:S05]  /*2410*/  VOTEU.ANY UP0, P0 ;  /* 0x00000000003f7886 */ /* 0x000fca0000000100 */
[----:B------:R-:W-:-:S06]  /*2420*/  @UP0 UIADD3 UR4, UR38, UR42, URZ ;  /* 0x0000002a26040290 */ /* 0x000fcc000fffe03f */
[----:B------:R-:W-:Y:S02]  /*2430*/  IMAD.U32 R4, RZ, RZ, UR4 ;  /* 0x00000004ff047e24 */ /* 0x000fe4000f8e00ff */
[----:B------:R-:W-:Y:S02]  /*2440*/  IMAD.U32 R3, RZ, RZ, UR4 ;  /* 0x00000004ff037e24 */ /* 0x000fe4000f8e00ff */
[----:B------:R-:W-:-:S05]  /*2450*/  @P0 IMAD.WIDE.U32 R4, R4, -0x55555555, RZ ;  /* 0xaaaaaaab04040825 */ /* 0x000fca00078e00ff */
[----:B------:R-:W-:-:S05]  /*2460*/  @P0 SHF.R.U32.HI R0, RZ, 0x1, R5 ;  /* 0x00000001ff000819 */ /* 0x000fca0000011605 */
[----:B------:R-:W-:-:S05]  /*2470*/  @P0 IMAD R0, R0, -0x3, R3 ;  /* 0xfffffffd00000824 */ /* 0x000fca00078e0203 */
[----:B------:R-:W-:-:S05]  /*2480*/  @P0 LEA R0, R0, UR41, 0x3 ;  /* 0x0000002900000c11 */ /* 0x000fca000f8e18ff */
[----:B------:R-:W-:-:S05]  /*2490*/  @P0 VIADD R3, R0, 0x18 ;  /* 0x0000001800030836 */ /* 0x000fca0000000000 */
[----:B------:R-:W-:-:S04]  /*24a0*/  @P0 PRMT R3, R88, 0x654, R3 ;  /* 0x0000065458030816 */ /* 0x000fc80000000003 */
[----:B------:R0:W-:Y:S01]  /*24b0*/  @P0 SYNCS.ARRIVE.TRANS64.RED.A1T0 RZ, [R3+URZ], RZ ;  /* 0x000000ff03ff09a7 */ /* 0x0001e2000810043f */
[----:B------:R-:W-:-:S13]  /*24c0*/  ISETP.GT.U32.AND P0, PT, R23, 0x1, PT ;  /* 0x000000011700780c */ /* 0x000fda0003f04070 */
[----:B0-----:R-:W-:Y:S05]  /*24d0*/  @P0 BRA `(.L_x_33) ;  /* 0x0000000000040947 */ /* 0x001fea0003800000 */
[----:B------:R-:W-:Y:S01]  /*24e0*/  BPT.TRAP 0x1 ;  /* 0x000000040000795c */ /* 0x000fe20000300000 */
.L_x_33:
[----:B------:R-:W-:Y:S01]  /*24f0*/  SHF.L.U32 R0, R105, 0x1f, RZ ;  /* 0x0000001f69007819 */ /* 0x000fe200000006ff */
[----:B------:R-:W-:Y:S01]  /*2500*/  UIADD3 UR38, UR38, UR45, URZ ;  /* 0x0000002d26267290 */ /* 0x000fe2000fffe03f */
[----:B------:R-:W-:Y:S01]  /*2510*/  SHF.R.S32.HI R11, RZ, 0x1f, R19 ;  /* 0x0000001fff0b7819 */ /* 0x000fe20000011413 */
[----:B------:R-:W-:Y:S01]  /*2520*/  UISETP.GE.U32.AND UP1, UPT, UR45, 0x3, UPT ;  /* 0x000000032d00788c */ /* 0x000fe2000bf26070 */
[----:B------:R-:W0:Y:S01]  /*2530*/  SYNCS.PHASECHK.TRANS64.TRYWAIT P0, [UR43+0x8], R0 ;  /* 0x00000800ff0075a7 */ /* 0x000e22000800016b */
[----:B------:R-:W-:-:S04]  /*2540*/  UISETP.GT.U32.AND UP0, UPT, UR38, 0x2, UPT ;  /* 0x000000022600788c */ /* 0x000fc8000bf04070 */
[----:B------:R-:W-:-:S04]  /*2550*/  UISETP.LT.U32.AND UP0, UPT, UR45, 0x3, UP0 ;  /* 0x000000032d00788c */ /* 0x000fc80008701070 */
[----:B------:R-:W-:Y:S02]  /*2560*/  USEL UR6, URZ, 0x1, !UP0 ;  /* 0x000000013f067887 */ /* 0x000fe4000c000000 */
[----:B------:R-:W-:Y:S02]  /*2570*/  @UP1 UIMAD.WIDE.U32 UR4, UR38, -0x55555555, URZ ;  /* 0xaaaaaaab260418a5 */ /* 0x000fe4000f8e003f */
[----:B------:R-:W-:Y:S02]  /*2580*/  ULOP3.LUT UR39, UR39, UR6, URZ, 0x3c, !UPT ;  /* 0x0000000627277292 */ /* 0x000fe4000f8e3c3f */
[----:B------:R-:W-:-:S04]  /*2590*/  @UP1 USHF.R.U32.HI UR4, URZ, 0x1, UR5 ;  /* 0x000000013f041899 */ /* 0x000fc80008011605 */
[----:B------:R-:W-:Y:S01]  /*25a0*/  @UP1 ULOP3.LUT UR39, UR39, 0x1, UR4, 0x78, !UPT ;  /* 0x0000000127271892 */ /* 0x000fe2000f8e7804 */
[----:B0-----:R-:W-:Y:S11]  /*25b0*/  @!P0 BRA `(.L_x_35) ;  /* 0x0000005800148947 */ /* 0x001ff60003800000 */
.L_x_188:
[----:B------:R-:W-:Y:S01]  /*25c0*/  IMAD.SHL.U32 R7, R22, 0x40, RZ ;  /* 0x0000004016077824 */ /* 0x000fe200078e00ff */
[----:B------:R-:W-:Y:S01]  /*25d0*/  ULDC UR6, c[0x0][0x284] ;  /* 0x0000a10000067ab9 */ /* 0x000fe20000000800 */
[----:B------:R-:W-:Y:S01]  /*25e0*/  IMAD.SHL.U32 R12, R18, 0x80, RZ ;  /* 0x00000080120c7824 */ /* 0x000fe200078e00ff */
[----:B------:R-:W-:Y:S01]  /*25f0*/  ULDC.64 UR4, c[0x0][0x5d0] ;  /* 0x0001740000047ab9 */ /* 0x000fe20000000a00 */
[----:B------:R-:W-:Y:S01]  /*2600*/  IMAD.WIDE R20, R22, 0x40, R92 ;  /* 0x0000004016147825 */ /* 0x000fe200078e025c */
[----:B------:R-:W-:Y:S01]  /*2610*/  ISETP.GE.AND P0, PT, R7, UR6, PT ;  /* 0x0000000607007c0c */ /* 0x000fe2000bf06270 */
[----:B------:R-:W-:Y:S01]  /*2620*/  ULDC UR6, c[0x0][0x288] ;  /* 0x0000a20000067ab9 */ /* 0x000fe20000000800 */
[----:B------:R-:W-:Y:S01]  /*2630*/  SHF.R.S32.HI R13, RZ, 0x1f, R12 ;  /* 0x0000001fff0d7819 */ /* 0x000fe2000001140c */
[----:B0-----:R-:W-:Y:S01]  /*2640*/  IMAD R0, R11, UR4, RZ ;  /* 0x000000040b007c24 */ /* 0x001fe2000f8e02ff */
[----:B------:R-:W-:Y:S01]  /*2650*/  ISETP.GE.OR P0, PT, R12, UR6, P0 ;  /* 0x000000060c007c0c */ /* 0x000fe20008706670 */
[----:B------:R-:W-:-:S04]  /*2660*/  IMAD.WIDE.U32 R4, R19, UR4, R94 ;  /* 0x0000000413047c25 */ /* 0x000fc8000f8e005e */
[----:B------:R-:W-:Y:S01]  /*2670*/  IMAD R3, R19, UR5, R0 ;  /* 0x0000000513037c24 */ /* 0x000fe2000f8e0200 */
[----:B------:R-:W-:Y:S01]  /*2680*/  IADD3 R4, P1, R12, R4, RZ ;  /* 0x000000040c047210 */ /* 0x000fe20007f3e0ff */
[----:B------:R-:W-:Y:S02]  /*2690*/  ULDC.64 UR4, c[0x0][0x5c8] ;  /* 0x0001720000047ab9 */ /* 0x000fe40000000a00 */
[----:B------:R-:W-:Y:S01]  /*26a0*/  IMAD R9, R21, UR4, RZ ;  /* 0x0000000415097c24 */ /* 0x000fe2000f8e02ff */
[----:B------:R-:W-:-:S03]  /*26b0*/  IADD3.X R5, R13, R5, R3, P1, !PT ;  /* 0x000000050d057210 */ /* 0x000fc60000ffe403 */
[C---:B------:R-:W-:Y:S02]  /*26c0*/  IMAD R9, R20.reuse, UR5, R9 ;  /* 0x0000000514097c24 */ /* 0x040fe4000f8e0209 */
[----:B------:R-:W-:Y:S01]  /*26d0*/  IMAD.WIDE.U32 R106, R20, UR4, R4 ;  /* 0x00000004146a7c25 */ /* 0x000fe2000f8e0004 */
[----:B------:R-:W-:Y:S06]  /*26e0*/  @P0 BRA `(.L_x_36) ;  /* 0x0000003c00d80947 */ /* 0x000fec0003800000 */
[----:B-----5:R-:W-:Y:S01]  /*26f0*/  FSETP.NEU.AND P1, PT, R90, RZ, PT ;  /* 0x000000ff5a00720b */ /* 0x020fe20003f2d000 */
[----:B------:R-:W-:Y:S01]  /*2700*/  IMAD.IADD R3, R99, 0x1, -R12 ;  /* 0x0000000163037824 */ /* 0x000fe200078e0a0c */
[----:B------:R-:W-:Y:S01]  /*2710*/  BSSY B0, `(.L_x_36) ;  /* 0x00003f3000007945 */ /* 0x000fe20003800000 */
[----:B------:R-:W-:Y:S02]  /*2720*/  IMAD.IADD R0, R102, 0x1, -R7 ;  /* 0x0000000166007824 */ /* 0x000fe400078e0a07 */
[----:B------:R-:W-:Y:S01]  /*2730*/  IMAD.IADD R115, R107, 0x1, R9 ;  /* 0x000000016b737824 */ /* 0x000fe200078e0209 */
[----:B------:R-:W-:-:S04]  /*2740*/  ISETP.GT.AND P0, PT, R3, RZ, PT ;  /* 0x000000ff0300720c */ /* 0x000fc80003f04270 */
[----:B------:R-:W-:-:S03]  /*2750*/  ISETP.GT.AND P3, PT, R0, RZ, P0 ;  /* 0x000000ff0000720c */ /* 0x000fc60000764270 */
[----:B------:R-:W-:Y:S10]  /*2760*/  @!P1 BRA `(.L_x_37) ;  /* 0x0000002c001c9947 */ /* 0x000ff40003800000 */
[----:B------:R-:W0:Y:S01]  /*2770*/  LDC.64 R108, c[0x0][0x5b8] ;  /* 0x00016e00ff6c7b82 */ /* 0x000e220000000a00 */
[----:B------:R-:W-:-:S07]  /*2780*/  ULDC.64 UR4, c[0x0][0x5c0] ;  /* 0x0001700000047ab9 */ /* 0x000fce0000000a00 */
[----:B------:R-:W1:Y:S08]  /*2790*/  LDC.64 R110, c[0x0][0x5b0] ;  /* 0x00016c00ff6e7b82 */ /* 0x000e700000000a00 */
[----:B------:R-:W2:Y:S01]  /*27a0*/  LDC.64 R112, c[0x0][0x5a8] ;  /* 0x00016a00ff707b82 */ /* 0x000ea20000000a00 */
[-C--:B0-----:R-:W-:Y:S02]  /*27b0*/  IMAD R6, R11, R108.reuse, RZ ;  /* 0x0000006c0b067224 */ /* 0x081fe400078e02ff */
[----:B------:R-:W-:-:S04]  /*27c0*/  IMAD.WIDE.U32 R4, R19, R108, R94 ;  /* 0x0000006c13047225 */ /* 0x000fc800078e005e */
[----:B------:R-:W-:Y:S01]  /*27d0*/  IMAD R107, R19, R109, R6 ;  /* 0x0000006d136b7224 */ /* 0x000fe200078e0206 */
[----:B------:R-:W-:Y:S01]  /*27e0*/  IADD3 R6, P1, R12, R4, RZ ;  /* 0x000000040c067210 */ /* 0x000fe20007f3e0ff */
[----:B-1----:R-:W-:-:S03]  /*27f0*/  IMAD R4, R21, R110, RZ ;  /* 0x0000006e15047224 */ /* 0x002fc600078e02ff */
[----:B------:R-:W-:Y:S01]  /*2800*/  IADD3.X R7, R13, R5, R107, P1, !PT ;  /* 0x000000050d077210 */ /* 0x000fe20000ffe46b */
[C---:B------:R-:W-:Y:S02]  /*2810*/  IMAD R109, R20.reuse, R111, R4 ;  /* 0x0000006f146d7224 */ /* 0x040fe400078e0204 */
[----:B------:R-:W-:-:S04]  /*2820*/  IMAD.WIDE.U32 R4, R20, R110, R6 ;  /* 0x0000006e14047225 */ /* 0x000fc800078e0006 */
[----:B------:R-:W-:Y:S01]  /*2830*/  IMAD.IADD R5, R5, 0x1, R109 ;  /* 0x0000000105057824 */ /* 0x000fe200078e026d */
[----:B--2---:R-:W-:-:S04]  /*2840*/  LEA R10, P1, R4, R112, 0x1 ;  /* 0x00000070040a7211 */ /* 0x004fc800078208ff */
[----:B------:R-:W-:-:S05]  /*2850*/  LEA.HI.X R11, R4, R113, R5, 0x1, P1 ;  /* 0x00000071040b7211 */ /* 0x000fca00008f0c05 */
[----:B------:R0:W2:Y:S01]  /*2860*/  @P3 LDG.E.LTC128B.U16 R18, desc[UR36][R10.64] ;  /* 0x000000240a123981 */ /* 0x0000a2000c1e1520 */
[----:B------:R-:W-:Y:S01]  /*2870*/  IMAD.WIDE.U32 R4, R20, R110, R12 ;  /* 0x0000006e14047225 */ /* 0x000fe200078e000c */
[----:B------:R-:W-:Y:S02]  /*2880*/  BSSY B1, `(.L_x_38) ;  /* 0x0000014000017945 */ /* 0x000fe40003800000 */
[----:B------:R-:W-:-:S04]  /*2890*/  IADD3 R14, P1, R94, R4, RZ ;  /* 0x000000045e0e7210 */ /* 0x000fc80007f3e0ff */
[----:B------:R-:W-:Y:S01]  /*28a0*/  IADD3.X R15, R95, R109, R5, P1, !PT ;  /* 0x0000006d5f0f7210 */ /* 0x000fe20000ffe405 */
[----:B0-----:R-:W-:Y:S01]  /*28b0*/  IMAD.SHL.U32 R10, R110, 0x8, RZ ;  /* 0x000000086e0a7824 */ /* 0x001fe200078e00ff */
[----:B------:R-:W-:Y:S02]  /*28c0*/  LEA R8, P1, R106, UR4, 0x1 ;  /* 0x000000046a087c11 */ /* 0x000fe4000f8208ff */
[----:B------:R-:W-:Y:S01]  /*28d0*/  SHF.L.U64.HI R11, R110, 0x3, R111 ;  /* 0x000000036e0b7819 */ /* 0x000fe2000001026f */
[----:B------:R-:W-:-:S04]  /*28e0*/  IMAD.WIDE.U32 R14, R19, R108, R14 ;  /* 0x0000006c130e7225 */ /* 0x000fc800078e000e */
[----:B------:R-:W-:Y:S01]  /*28f0*/  IMAD.IADD R5, R107, 0x1, R15 ;  /* 0x000000016b057824 */ /* 0x000fe200078e020f */
[----:B------:R-:W-:-:S04]  /*2900*/  LEA R4, P4, R14, R112, 0x1 ;  /* 0x000000700e047211 */ /* 0x000fc800078808ff */
[----:B------:R-:W-:Y:S01]  /*2910*/  LEA.HI.X R5, R14, R113, R5, 0x1, P4 ;  /* 0x000000710e057211 */ /* 0x000fe200020f0c05 */
[----:B--2---:R-:W-:-:S04]  /*2920*/  IMAD.U32 R9, R18, 0x10000, RZ ;  /* 0x0001000012097824 */ /* 0x004fc800078e00ff */
[----:B------:R-:W-:-:S04]  /*2930*/  FMUL R9, R9, R90 ;  /* 0x0000005a09097220 */ /* 0x000fc80000400000 */
[----:B------:R-:W-:Y:S01]  /*2940*/  FFMA R24, R24, R89, R9 ;  /* 0x0000005918187223 */ /* 0x000fe20000000009 */
[----:B------:R-:W-:Y:S02]  /*2950*/  LEA.HI.X R9, R106, UR5, R115, 0x1, P1 ;  /* 0x000000056a097c11 */ /* 0x000fe400088f0c73 */
[----:B------:R-:W-:Y:S02]  /*2960*/  ISETP.GT.AND P1, PT, R3, 0x1, PT ;  /* 0x000000010300780c */ /* 0x000fe40003f24270 */
[----:B------:R-:W-:Y:S02]  /*2970*/  F2FP.BF16.F32.PACK_AB R24, RZ, R24 ;  /* 0x00000018ff18723e */ /* 0x000fe400000010ff */
[----:B------:R-:W-:-:S03]  /*2980*/  ISETP.GT.AND P2, PT, R0, RZ, P1 ;  /* 0x000000ff0000720c */ /* 0x000fc60000f44270 */
[----:B------:R0:W-:Y:S10]  /*2990*/  @P3 STG.E.U16 desc[UR36][R8.64], R24 ;  /* 0x0000001808003986 */ /* 0x0001f4000c101524 */
[----:B------:R-:W-:Y:S05]  /*29a0*/  @!P2 BRA `(.L_x_39) ;  /* 0x000000000004a947 */ /* 0x000fea0003800000 */
[----:B------:R1:W5:Y:S02]  /*29b0*/  LDG.E.LTC128B.U16 R18, desc[UR36][R4.64+0x2] ;  /* 0x0000022404127981 */ /* 0x000364000c1e1520 */
.L_x_39:
[----:B------:R-:W-:Y:S05]  /*29c0*/  BSYNC B1 ;  /* 0x0000000000017941 */ /* 0x000fea0003800000 */
.L_x_38:
[----:B------:R-:W-:Y:S01]  /*29d0*/  IMAD.WIDE.U32 R10, R20, R110, R10 ;  /* 0x0000006e140a7225 */ /* 0x000fe200078e000a */
[----:B------:R-:W-:-:S03]  /*29e0*/  ISETP.GT.AND P0, PT, R0, 0x8, P0 ;  /* 0x000000080000780c */ /* 0x000fc60000704270 */
[----:B-----5:R-:W-:Y:S01]  /*29f0*/  IMAD.U32 R15, R18, 0x10000, RZ ;  /* 0x00010000120f7824 */ /* 0x020fe200078e00ff */
[----:B------:R-:W-:Y:S01]  /*2a00*/  IADD3 R6, P3, R6, R10, RZ ;  /* 0x0000000a06067210 */ /* 0x000fe20007f7e0ff */
[----:B------:R-:W-:Y:S02]  /*2a10*/  IMAD.IADD R109, R109, 0x1, R11 ;  /* 0x000000016d6d7824 */ /* 0x000fe400078e020b */
[----:B------:R-:W-:Y:S02]  /*2a20*/  FMUL R14, R15, R90 ;  /* 0x0000005a0f0e7220 */ /* 0x000fe40000400000 */
[----:B------:R-:W-:Y:S02]  /*2a30*/  IMAD.X R7, R109, 0x1, R7, P3 ;  /* 0x000000016d077824 */ /* 0x000fe400018e0607 */
[----:B------:R-:W-:Y:S01]  /*2a40*/  FFMA R25, R25, R89, R14 ;  /* 0x0000005919197223 */ /* 0x000fe2000000000e */
[----:B------:R-:W-:-:S04]  /*2a50*/  LEA R14, P3, R6, R112, 0x1 ;  /* 0x00000070060e7211 */ /* 0x000fc800078608ff */
[----:B------:R-:W-:Y:S01]  /*2a60*/  LEA.HI.X R15, R6, R113, R7, 0x1, P3 ;  /* 0x00000071060f7211 */ /* 0x000fe200018f0c07 */
[----:B------:R-:W-:Y:S01]  /*2a70*/  @P2 IMAD.MOV.U32 R6, RZ, RZ, R8 ;  /* 0x000000ffff062224 */ /* 0x000fe200078e0008 */
[----:B------:R-:W-:Y:S01]  /*2a80*/  F2FP.BF16.F32.PACK_AB R25, RZ, R25 ;  /* 0x00000019ff19723e */ /* 0x000fe200000010ff */
[----:B------:R-:W-:-:S05]  /*2a90*/  @P2 IMAD.MOV.U32 R7, RZ, RZ, R9 ;  /* 0x000000ffff072224 */ /* 0x000fca00078e0009 */
[----:B------:R2:W-:Y:S04]  /*2aa0*/  @P2 STG.E.U16 desc[UR36][R6.64+0x2], R25 ;  /* 0x0000021906002986 */ /* 0x0005e8000c101524 */
[----:B------:R-:W3:Y:S01]  /*2ab0*/  @P0 LDG.E.LTC128B.U16 R18, desc[UR36][R14.64] ;  /* 0x000000240e120981 */ /* 0x000ee2000c1e1520 */
[----:B------:R-:W-:Y:S01]  /*2ac0*/  IADD3 R12, P2, P3, R94, R10, R12 ;  /* 0x0000000a5e0c7210 */ /* 0x000fe20007b5e00c */
[----:B------:R-:W-:Y:S01]  /*2ad0*/  BSSY B1, `(.L_x_40) ;  /* 0x0000011000017945 */ /* 0x000fe20003800000 */
[----:B------:R-:W-:Y:S02]  /*2ae0*/  ISETP.GT.AND P1, PT, R0, 0x8, P1 ;  /* 0x000000080000780c */ /* 0x000fe40000f24270 */
[----:B------:R-:W-:Y:S02]  /*2af0*/  IADD3.X R13, R95, R109, R13, P2, P3 ;  /* 0x0000006d5f0d7210 */ /* 0x000fe400017e640d */
[----:B------:R-:W-:Y:S01]  /*2b00*/  LEA R10, P2, R91, R8, 0x1 ;  /* 0x000000085b0a7211 */ /* 0x000fe200078408ff */
[----:B------:R-:W-:Y:S01]  /*2b10*/  IMAD.WIDE.U32 R12, R19, R108, R12 ;  /* 0x0000006c130c7225 */ /* 0x000fe200078e000c */
[----:B------:R-:W-:-:S03]  /*2b20*/  SHF.L.U64.HI R19, R91, 0x1, R96 ;  /* 0x000000015b137819 */ /* 0x000fc60000010260 */
[----:B------:R-:W-:Y:S01]  /*2b30*/  IMAD.IADD R13, R107, 0x1, R13 ;  /* 0x000000016b0d7824 */ /* 0x000fe200078e020d */
[----:B--2---:R-:W-:-:S04]  /*2b40*/  LEA R6, P3, R12, R112, 0x1 ;  /* 0x000000700c067211 */ /* 0x004fc800078608ff */
[----:B------:R-:W-:Y:S01]  /*2b50*/  LEA.HI.X R7, R12, R113, R13, 0x1, P3 ;  /* 0x000000710c077211 */ /* 0x000fe200018f0c0d */
[----:B---3--:R-:W-:-:S04]  /*2b60*/  IMAD.U32 R11, R18, 0x10000, RZ ;  /* 0x00010000120b7824 */ /* 0x008fc800078e00ff */
[----:B------:R-:W-:-:S04]  /*2b70*/  FMUL R11, R11, R90 ;  /* 0x0000005a0b0b7220 */ /* 0x000fc80000400000 */
[----:B------:R-:W-:-:S05]  /*2b80*/  FFMA R11, R26, R89, R11 ;  /* 0x000000591a0b7223 */ /* 0x000fca000000000b */
[----:B------:R-:W-:Y:S01]  /*2b90*/  F2FP.BF16.F32.PACK_AB R14, RZ, R11 ;  /* 0x0000000bff0e723e */ /* 0x000fe200000010ff */
[----:B------:R-:W-:-:S05]  /*2ba0*/  IMAD.X R11, R19, 0x1, R9, P2 ;  /* 0x00000001130b7824 */ /* 0x000fca00010e0609 */
[----:B------:R2:W-:Y:S01]  /*2bb0*/  @P0 STG.E.U16 desc[UR36][R10.64], R14 ;  /* 0x0000000e0a000986 */ /* 0x0005e2000c101524 */
[----:B------:R-:W-:Y:S05]  /*2bc0*/  @!P1 BRA `(.L_x_41) ;  /* 0x0000000000049947 */ /* 0x000fea0003800000 */
[----:B------:R3:W5:Y:S02]  /*2bd0*/  LDG.E.LTC128B.U16 R18, desc[UR36][R6.64+0x2] ;  /* 0x0000022406127981 */ /* 0x000764000c1e1520 */
.L_x_41:
[----:B------:R-:W-:Y:S05]  /*2be0*/  BSYNC B1 ;  /* 0x0000000000017941 */ /* 0x000fea0003800000 */
.L_x_40:
[----:B-----5:R-:W-:Y:S01]  /*2bf0*/  IMAD.U32 R13, R18, 0x10000, RZ ;  /* 0x00010000120d7824 */ /* 0x020fe200078e00ff */
[----:B------:R-:W-:Y:S01]  /*2c00*/  ISETP.GT.AND P0, PT, R3, 0x8, PT ;  /* 0x000000080300780c */ /* 0x000fe20003f04270 */
[----:B------:R-:W-:Y:S02]  /*2c10*/  BSSY B1, `(.L_x_42) ;  /* 0x0000008000017945 */ /* 0x000fe40003800000 */
[----:B------:R-:W-:Y:S01]  /*2c20*/  FMUL R12, R13, R90 ;  /* 0x0000005a0d0c7220 */ /* 0x000fe20000400000 */
[----:B------:R-:W-:-:S03]  /*2c30*/  ISETP.GT.AND P2, PT, R0, RZ, P0 ;  /* 0x000000ff0000720c */ /* 0x000fc60000744270 */
[----:B------:R-:W-:-:S05]  /*2c40*/  FFMA R12, R27, R89, R12 ;  /* 0x000000591b0c7223 */ /* 0x000fca000000000c */
[----:B------:R-:W-:-:S05]  /*2c50*/  F2FP.BF16.F32.PACK_AB R12, RZ, R12 ;  /* 0x0000000cff0c723e */ /* 0x000fca00000010ff */
[----:B------:R4:W-:Y:S01]  /*2c60*/  @P1 STG.E.U16 desc[UR36][R10.64+0x2], R12 ;  /* 0x0000020c0a001986 */ /* 0x0009e2000c101524 */
[----:B------:R-:W-:Y:S05]  /*2c70*/  @!P2 BRA `(.L_x_43) ;  /* 0x000000000004a947 */ /* 0x000fea0003800000 */
[----:B------:R0:W5:Y:S02]  /*2c80*/  LDG.E.LTC128B.U16 R18, desc[UR36][R4.64+0x10] ;  /* 0x0000102404127981 */ /* 0x000164000c1e1520 */
.L_x_43:
[----:B------:R-:W-:Y:S05]  /*2c90*/  BSYNC B1 ;  /* 0x0000000000017941 */ /* 0x000fea0003800000 */
.L_x_42:
        /* <DEDUP_REMOVED lines=10> */
.L_x_45:
[----:B------:R-:W-:Y:S05]  /*2d40*/  BSYNC B1 ;  /* 0x0000000000017941 */ /* 0x000fea0003800000 */
.L_x_44:
[----:B0----5:R-:W-:Y:S01]  /*2d50*/  IMAD.U32 R13, R18, 0x10000, RZ ;  /* 0x00010000120d7824 */ /* 0x021fe200078e00ff */
[----:B------:R-:W-:Y:S01]  /*2d60*/  ISETP.GT.AND P0, PT, R0, 0x8, P0 ;  /* 0x000000080000780c */ /* 0x000fe20000704270 */
[----:B------:R-:W-:Y:S02]  /*2d70*/  BSSY B1, `(.L_x_46) ;  /* 0x0000007000017945 */ /* 0x000fe40003800000 */
[----:B----4-:R-:W-:-:S04]  /*2d80*/  FMUL R12, R13, R90 ;  /* 0x0000005a0d0c7220 */ /* 0x010fc80000400000 */
[----:B------:R-:W-:-:S05]  /*2d90*/  FFMA R12, R29, R89, R12 ;  /* 0x000000591d0c7223 */ /* 0x000fca000000000c */
[----:B------:R-:W-:-:S05]  /*2da0*/  F2FP.BF16.F32.PACK_AB R12, RZ, R12 ;  /* 0x0000000cff0c723e */ /* 0x000fca00000010ff */
[----:B------:R0:W-:Y:S01]  /*2db0*/  @P3 STG.E.U16 desc[UR36][R8.64+0x12], R12 ;  /* 0x0000120c08003986 */ /* 0x0001e2000c101524 */
[----:B------:R-:W-:Y:S05]  /*2dc0*/  @!P0 BRA `(.L_x_47) ;  /* 0x0000000000048947 */ /* 0x000fea0003800000 */
[----:B------:R4:W5:Y:S02]  /*2dd0*/  LDG.E.LTC128B.U16 R18, desc[UR36][R6.64+0x10] ;  /* 0x0000102406127981 */ /* 0x000964000c1e1520 */
.L_x_47:
[----:B------:R-:W-:Y:S05]  /*2de0*/  BSYNC B1 ;  /* 0x0000000000017941 */ /* 0x000fea0003800000 */
.L_x_46:
[----:B-----5:R-:W-:Y:S01]  /*2df0*/  IMAD.U32 R13, R18, 0x10000, RZ ;  /* 0x00010000120d7824 */ /* 0x020fe200078e00ff */
[----:B------:R-:W-:Y:S01]  /*2e00*/  ISETP.GT.AND P1, PT, R0, 0x8, P1 ;  /* 0x000000080000780c */ /* 0x000fe20000f24270 */
[----:B------:R-:W-:Y:S02]  /*2e10*/  BSSY B1, `(.L_x_48) ;  /* 0x0000007000017945 */ /* 0x000fe40003800000 */
[----:B------:R-:W-:-:S04]  /*2e20*/  FMUL R13, R13, R90 ;  /* 0x0000005a0d0d7220 */ /* 0x000fc80000400000 */
[----:B------:R-:W-:-:S05]  /*2e30*/  FFMA R13, R30, R89, R13 ;  /* 0x000000591e0d7223 */ /* 0x000fca000000000d */
[----:B------:R-:W-:-:S05]  /*2e40*/  F2FP.BF16.F32.PACK_AB R13, RZ, R13 ;  /* 0x0000000dff0d723e */ /* 0x000fca00000010ff */
[----:B------:R0:W-:Y:S01]  /*2e50*/  @P0 STG.E.U16 desc[UR36][R10.64+0x10], R13 ;  /* 0x0000100d0a000986 */ /* 0x0001e2000c101524 */
[----:B------:R-:W-:Y:S05]  /*2e60*/  @!P1 BRA `(.L_x_49) ;  /* 0x0000000000049947 */ /* 0x000fea0003800000 */
[----:B------:R0:W5:Y:S02]  /*2e70*/  LDG.E.LTC128B.U16 R18, desc[UR36][R6.64+0x12] ;  /* 0x0000122406127981 */ /* 0x000164000c1e1520 */
.L_x_49:
[----:B------:R-:W-:Y:S05]  /*2e80*/  BSYNC B1 ;  /* 0x0000000000017941 */ /* 0x000fea0003800000 */
.L_x_48:
[----:B0----5:R-:W-:Y:S01]  /*2e90*/  IMAD.U32 R13, R18, 0x10000, RZ ;  /* 0x00010000120d7824 */ /* 0x021fe200078e00ff */
        /* <DEDUP_REMOVED lines=9> */
.L_x_51:
[----:B------:R-:W-:Y:S05]  /*2f30*/  BSYNC B1 ;  /* 0x0000000000017941 */ /* 0x000fea0003800000 */
.L_x_50:
        /* <DEDUP_REMOVED lines=10> */
.L_x_53:
[----:B------:R-:W-:Y:S05]  /*2fe0*/  BSYNC B1 ;  /* 0x0000000000017941 */ /* 0x000fea0003800000 */
.L_x_52:
[----:B0----5:R-:W-:Y:S01]  /*2ff0*/  IMAD.U32 R13, R18, 0x10000, RZ ;  /* 0x00010000120d7824 */ /* 0x021fe200078e00ff */
        /* <DEDUP_REMOVED lines=8> */
.L_x_55:
[----:B------:R-:W-:Y:S05]  /*3080*/  BSYNC B1 ;  /* 0x0000000000017941 */ /* 0x000fea0003800000 */
.L_x_54:
        /* <DEDUP_REMOVED lines=9> */
.L_x_57:
[----:B------:R-:W-:Y:S05]  /*3120*/  BSYNC B1 ;  /* 0x0000000000017941 */ /* 0x000fea0003800000 */
.L_x_56:
        /* <DEDUP_REMOVED lines=10> */
.L_x_59:
[----:B------:R-:W-:Y:S05]  /*31d0*/  BSYNC B1 ;  /* 0x0000000000017941 */ /* 0x000fea0003800000 */
.L_x_58:
        /* <DEDUP_REMOVED lines=10> */
.L_x_61:
[----:B------:R-:W-:Y:S05]  /*3280*/  BSYNC B1 ;  /* 0x0000000000017941 */ /* 0x000fea0003800000 */
.L_x_60:
        /* <DEDUP_REMOVED lines=9> */
.L_x_63:
[----:B------:R-:W-:Y:S05]  /*3320*/  BSYNC B1 ;  /* 0x0000000000017941 */ /* 0x000fea0003800000 */
.L_x_62:
        /* <DEDUP_REMOVED lines=9> */
.L_x_65:
[----:B------:R-:W-:Y:S05]  /*33c0*/  BSYNC B1 ;  /* 0x0000000000017941 */ /* 0x000fea0003800000 */
.L_x_64:
        /* <DEDUP_REMOVED lines=10> */
.L_x_67:
[----:B------:R-:W-:Y:S05]  /*3470*/  BSYNC B1 ;  /* 0x0000000000017941 */ /* 0x000fea0003800000 */
.L_x_66:
        /* <DEDUP_REMOVED lines=10> */
.L_x_69:
[----:B------:R-:W-:Y:S05]  /*3520*/  BSYNC B1 ;  /* 0x0000000000017941 */ /* 0x000fea0003800000 */
.L_x_68:
        /* <DEDUP_REMOVED lines=9> */
.L_x_71:
[----:B------:R-:W-:Y:S05]  /*35c0*/  BSYNC B1 ;  /* 0x0000000000017941 */ /* 0x000fea0003800000 */
.L_x_70:
        /* <DEDUP_REMOVED lines=9> */
.L_x_73:
[----:B------:R-:W-:Y:S05]  /*3660*/  BSYNC B1 ;  /* 0x0000000000017941 */ /* 0x000fea0003800000 */
.L_x_72:
        /* <DEDUP_REMOVED lines=10> */
.L_x_75:
[----:B------:R-:W-:Y:S05]  /*3710*/  BSYNC B1 ;  /* 0x0000000000017941 */ /* 0x000fea0003800000 */
.L_x_74:
        /* <DEDUP_REMOVED lines=10> */
.L_x_77:
[----:B------:R-:W-:Y:S05]  /*37c0*/  BSYNC B1 ;  /* 0x0000000000017941 */ /* 0x000fea0003800000 */
.L_x_76:
        /* <DEDUP_REMOVED lines=9> */
.L_x_79:
[----:B------:R-:W-:Y:S05]  /*3860*/  BSYNC B1 ;  /* 0x0000000000017941 */ /* 0x000fea0003800000 */
.L_x_78:
        /* <DEDUP_REMOVED lines=9> */
.L_x_81:
[----:B------:R-:W-:Y:S05]  /*3900*/  BSYNC B1 ;  /* 0x0000000000017941 */ /* 0x000fea0003800000 */
.L_x_80:
        /* <DEDUP_REMOVED lines=10> */
.L_x_83:
[----:B------:R-:W-:Y:S05]  /*39b0*/  BSYNC B1 ;  /* 0x0000000000017941 */ /* 0x000fea0003800000 */
.L_x_82:
        /* <DEDUP_REMOVED lines=10> */
.L_x_85:
[----:B------:R-:W-:Y:S05]  /*3a60*/  BSYNC B1 ;  /* 0x0000000000017941 */ /* 0x000fea0003800000 */
.L_x_84:
        /* <DEDUP_REMOVED lines=9> */
.L_x_87:
[----:B------:R-:W-:Y:S05]  /*3b00*/  BSYNC B1 ;  /* 0x0000000000017941 */ /* 0x000fea0003800000 */
.L_x_86:
        /* <DEDUP_REMOVED lines=9> */
.L_x_89:
[----:B------:R-:W-:Y:S05]  /*3ba0*/  BSYNC B1 ;  /* 0x0000000000017941 */ /* 0x000fea0003800000 */
.L_x_88:
        /* <DEDUP_REMOVED lines=10> */
.L_x_91:
[----:B------:R-:W-:Y:S05]  /*3c50*/  BSYNC B1 ;  /* 0x0000000000017941 */ /* 0x000fea0003800000 */
.L_x_90:
        /* <DEDUP_REMOVED lines=10> */
.L_x_93:
[----:B------:R-:W-:Y:S05]  /*3d00*/  BSYNC B1 ;  /* 0x0000000000017941 */ /* 0x000fea0003800000 */
.L_x_92:
        /* <DEDUP_REMOVED lines=9> */
.L_x_95:
[----:B------:R-:W-:Y:S05]  /*3da0*/  BSYNC B1 ;  /* 0x0000000000017941 */ /* 0x000fea0003800000 */
.L_x_94:
        /* <DEDUP_REMOVED lines=9> */
.L_x_97:
[----:B------:R-:W-:Y:S05]  /*3e40*/  BSYNC B1 ;  /* 0x0000000000017941 */ /* 0x000fea0003800000 */
.L_x_96:
        /* <DEDUP_REMOVED lines=10> */
.L_x_99:
[----:B------:R-:W-:Y:S05]  /*3ef0*/  BSYNC B1 ;  /* 0x0000000000017941 */ /* 0x000fea0003800000 */
.L_x_98:
        /* <DEDUP_REMOVED lines=10> */
.L_x_101:
[----:B------:R-:W-:Y:S05]  /*3fa0*/  BSYNC B1 ;  /* 0x0000000000017941 */ /* 0x000fea0003800000 */
.L_x_100:
        /* <DEDUP_REMOVED lines=9> */
.L_x_103:
[----:B------:R-:W-:Y:S05]  /*4040*/  BSYNC B1 ;  /* 0x0000000000017941 */ /* 0x000fea0003800000 */
.L_x_102:
        /* <DEDUP_REMOVED lines=9> */
.L_x_105:
[----:B------:R-:W-:Y:S05]  /*40e0*/  BSYNC B1 ;  /* 0x0000000000017941 */ /* 0x000fea0003800000 */
.L_x_104:
        /* <DEDUP_REMOVED lines=10> */
.L_x_107:
[----:B------:R-:W-:Y:S05]  /*4190*/  BSYNC B1 ;  /* 0x0000000000017941 */ /* 0x000fea0003800000 */
.L_x_106:
        /* <DEDUP_REMOVED lines=10> */
.L_x_109:
[----:B------:R-:W-:Y:S05]  /*4240*/  BSYNC B1 ;  /* 0x0000000000017941 */ /* 0x000fea0003800000 */
.L_x_108:
        /* <DEDUP_REMOVED lines=9> */
.L_x_111:
[----:B------:R-:W-:Y:S05]  /*42e0*/  BSYNC B1 ;  /* 0x0000000000017941 */ /* 0x000fea0003800000 */
.L_x_110:
        /* <DEDUP_REMOVED lines=9> */
.L_x_113:
[----:B------:R-:W-:Y:S05]  /*4380*/  BSYNC B1 ;  /* 0x0000000000017941 */ /* 0x000fea0003800000 */
.L_x_112:
        /* <DEDUP_REMOVED lines=10> */
.L_x_115:
[----:B------:R-:W-:Y:S05]  /*4430*/  BSYNC B1 ;  /* 0x0000000000017941 */ /* 0x000fea0003800000 */
.L_x_114:
        /* <DEDUP_REMOVED lines=10> */
.L_x_117:
[----:B------:R-:W-:Y:S05]  /*44e0*/  BSYNC B1 ;  /* 0x0000000000017941 */ /* 0x000fea0003800000 */
.L_x_116:
        /* <DEDUP_REMOVED lines=9> */
.L_x_119:
[----:B------:R-:W-:Y:S05]  /*4580*/  BSYNC B1 ;  /* 0x0000000000017941 */ /* 0x000fea0003800000 */
.L_x_118:
        /* <DEDUP_REMOVED lines=9> */
.L_x_121:
[----:B------:R-:W-:Y:S05]  /*4620*/  BSYNC B1 ;  /* 0x0000000000017941 */ /* 0x000fea0003800000 */
.L_x_120:
        /* <DEDUP_REMOVED lines=10> */
.L_x_123:
[----:B------:R-:W-:Y:S05]  /*46d0*/  BSYNC B1 ;  /* 0x0000000000017941 */ /* 0x000fea0003800000 */
.L_x_122:
        /* <DEDUP_REMOVED lines=10> */
.L_x_125:
[----:B------:R-:W-:Y:S05]  /*4780*/  BSYNC B1 ;  /* 0x0000000000017941 */ /* 0x000fea0003800000 */
.L_x_124:
        /* <DEDUP_REMOVED lines=9> */
.L_x_127:
[----:B------:R-:W-:Y:S05]  /*4820*/  BSYNC B1 ;  /* 0x0000000000017941 */ /* 0x000fea0003800000 */
.L_x_126:
        /* <DEDUP_REMOVED lines=9> */
.L_x_129:
[----:B------:R-:W-:Y:S05]  /*48c0*/  BSYNC B1 ;  /* 0x0000000000017941 */ /* 0x000fea0003800000 */
.L_x_128:
        /* <DEDUP_REMOVED lines=10> */
.L_x_131:
[----:B------:R-:W-:Y:S05]  /*4970*/  BSYNC B1 ;  /* 0x0000000000017941 */ /* 0x000fea0003800000 */
.L_x_130:
        /* <DEDUP_REMOVED lines=10> */
.L_x_133:
[----:B------:R-:W-:Y:S05]  /*4a20*/  BSYNC B1 ;  /* 0x0000000000017941 */ /* 0x000fea0003800000 */
.L_x_132:
        /* <DEDUP_REMOVED lines=9> */
.L_x_135:
[----:B------:R-:W-:Y:S05]  /*4ac0*/  BSYNC B1 ;  /* 0x0000000000017941 */ /* 0x000fea0003800000 */
.L_x_134:
        /* <DEDUP_REMOVED lines=9> */
.L_x_137:
[----:B------:R-:W-:Y:S05]  /*4b60*/  BSYNC B1 ;  /* 0x0000000000017941 */ /* 0x000fea0003800000 */
.L_x_136:
        /* <DEDUP_REMOVED lines=10> */
.L_x_139:
[----:B------:R-:W-:Y:S05]  /*4c10*/  BSYNC B1 ;  /* 0x0000000000017941 */ /* 0x000fea0003800000 */
.L_x_138:
        /* <DEDUP_REMOVED lines=10> */
.L_x_141:
[----:B------:R-:W-:Y:S05]  /*4cc0*/  BSYNC B1 ;  /* 0x0000000000017941 */ /* 0x000fea0003800000 */
.L_x_140:
        /* <DEDUP_REMOVED lines=9> */
.L_x_143:
[----:B------:R-:W-:Y:S05]  /*4d60*/  BSYNC B1 ;  /* 0x0000000000017941 */ /* 0x000fea0003800000 */
.L_x_142:
        /* <DEDUP_REMOVED lines=9> */
.L_x_145:
[----:B------:R-:W-:Y:S05]  /*4e00*/  BSYNC B1 ;  /* 0x0000000000017941 */ /* 0x000fea0003800000 */
.L_x_144:
        /* <DEDUP_REMOVED lines=10> */
.L_x_147:
[----:B------:R-:W-:Y:S05]  /*4eb0*/  BSYNC B1 ;  /* 0x0000000000017941 */ /* 0x000fea0003800000 */
.L_x_146:
        /* <DEDUP_REMOVED lines=10> */
.L_x_149:
[----:B------:R-:W-:Y:S05]  /*4f60*/  BSYNC B1 ;  /* 0x0000000000017941 */ /* 0x000fea0003800000 */
.L_x_148:
        /* <DEDUP_REMOVED lines=9> */
.L_x_151:
[----:B------:R-:W-:Y:S05]  /*5000*/  BSYNC B1 ;  /* 0x0000000000017941 */ /* 0x000fea0003800000 */
.L_x_150:
        /* <DEDUP_REMOVED lines=9> */
.L_x_153:
[----:B------:R-:W-:Y:S05]  /*50a0*/  BSYNC B1 ;  /* 0x0000000000017941 */ /* 0x000fea0003800000 */
.L_x_152:
        /* <DEDUP_REMOVED lines=10> */
.L_x_155:
[----:B------:R-:W-:Y:S05]  /*5150*/  BSYNC B1 ;  /* 0x0000000000017941 */ /* 0x000fea0003800000 */
.L_x_154:
        /* <DEDUP_REMOVED lines=10> */
.L_x_157:
[----:B------:R-:W-:Y:S05]  /*5200*/  BSYNC B1 ;  /* 0x0000000000017941 */ /* 0x000fea0003800000 */
.L_x_156:
[----:B-----5:R-:W-:Y:S01]  /*5210*/  IMAD.U32 R3, R18, 0x10000, RZ ;  /* 0x0001000012037824 */ /* 0x020fe200078e00ff */
[----:B------:R-:W-:Y:S01]  /*5220*/  ISETP.GT.AND P0, PT, R0, 0x8, P0 ;  /* 0x000000080000780c */ /* 0x000fe20000704270 */
[----:B------:R-:W-:Y:S02]  /*5230*/  BSSY B1, `(.L_x_158) ;  /* 0x0000007000017945 */ /* 0x000fe40003800000 */
[----:B01----:R-:W-:-:S04]  /*5240*/  FMUL R4, R3, R90 ;  /* 0x0000005a03047220 */ /* 0x003fc80000400000 */
[----:B------:R-:W-:-:S05]  /*5250*/  FFMA R4, R85, R89, R4 ;  /* 0x0000005955047223 */ /* 0x000fca0000000004 */
[----:B------:R-:W-:-:S05]  /*5260*/  F2FP.BF16.F32.PACK_AB R4, RZ, R4 ;  /* 0x00000004ff04723e */ /* 0x000fca00000010ff */
[----:B------:R0:W-:Y:S01]  /*5270*/  @P3 STG.E.U16 desc[UR36][R8.64+0xf2], R4 ;  /* 0x0000f20408003986 */ /* 0x0001e2000c101524 */
[----:B------:R-:W-:Y:S05]  /*5280*/  @!P0 BRA `(.L_x_159) ;  /* 0x0000000000048947 */ /* 0x000fea0003800000 */
[----:B------:R1:W5:Y:S02]  /*5290*/  LDG.E.LTC128B.U16 R18, desc[UR36][R6.64+0xf0] ;  /* 0x0000f02406127981 */ /* 0x000364000c1e1520 */
.L_x_159:
[----:B------:R-:W-:Y:S05]  /*52a0*/  BSYNC B1 ;  /* 0x0000000000017941 */ /* 0x000fea0003800000 */
.L_x_158:
[----:B-----5:R-:W-:Y:S01]  /*52b0*/  IMAD.U32 R3, R18, 0x10000, RZ ;  /* 0x0001000012037824 */ /* 0x020fe200078e00ff */
[----:B------:R-:W-:Y:S01]  /*52c0*/  ISETP.GT.AND P1, PT, R0, 0x8, P1 ;  /* 0x000000080000780c */ /* 0x000fe20000f24270 */
[----:B0-----:R-:W-:Y:S01]  /*52d0*/  @P0 IMAD.MOV.U32 R4, RZ, RZ, R10 ;  /* 0x000000ffff040224 */ /* 0x001fe200078e000a */
[----:B------:R-:W-:Y:S01]  /*52e0*/  BSSY B1, `(.L_x_160) ;  /* 0x0000008000017945 */ /* 0x000fe20003800000 */
[----:B------:R-:W-:Y:S01]  /*52f0*/  FMUL R3, R3, R90 ;  /* 0x0000005a03037220 */ /* 0x000fe20000400000 */
[----:B------:R-:W-:-:S03]  /*5300*/  @P0 IMAD.MOV.U32 R5, RZ, RZ, R11 ;  /* 0x000000ffff050224 */ /* 0x000fc600078e000b */
[----:B------:R-:W-:-:S05]  /*5310*/  FFMA R3, R86, R89, R3 ;  /* 0x0000005956037223 */ /* 0x000fca0000000003 */
[----:B------:R-:W-:-:S05]  /*5320*/  F2FP.BF16.F32.PACK_AB R3, RZ, R3 ;  /* 0x00000003ff03723e */ /* 0x000fca00000010ff */
[----:B------:R0:W-:Y:S01]  /*5330*/  @P0 STG.E.U16 desc[UR36][R4.64+0xf0], R3 ;  /* 0x0000f00304000986 */ /* 0x0001e2000c101524 */
[----:B------:R-:W-:Y:S05]  /*5340*/  @!P1 BRA `(.L_x_161) ;  /* 0x0000000000049947 */ /* 0x000fea0003800000 */
[----:B------:R0:W5:Y:S02]  /*5350*/  LDG.E.LTC128B.U16 R18, desc[UR36][R6.64+0xf2] ;  /* 0x0000f22406127981 */ /* 0x000164000c1e1520 */
.L_x_161:
[----:B------:R-:W-:Y:S05]  /*5360*/  BSYNC B1 ;  /* 0x0000000000017941 */ /* 0x000fea0003800000 */
.L_x_160:
[----:B------:R-:W-:Y:S05]  /*5370*/  @!P1 BRA `(.L_x_162) ;  /* 0x0000001000b09947 */ /* 0x000fea0003800000 */
[----:B0----5:R-:W-:-:S04]  /*5380*/  IMAD.U32 R3, R18, 0x10000, RZ ;  /* 0x0001000012037824 */ /* 0x021fc800078e00ff */
[----:B------:R-:W-:-:S04]  /*5390*/  FMUL R0, R3, R90 ;  /* 0x0000005a03007220 */ /* 0x000fc80000400000 */
[----:B------:R-:W-:-:S05]  /*53a0*/  FFMA R0, R87, R89, R0 ;  /* 0x0000005957007223 */ /* 0x000fca0000000000 */
[----:B------:R-:W-:-:S05]  /*53b0*/  F2FP.BF16.F32.PACK_AB R0, RZ, R0 ;  /* 0x00000000ff00723e */ /* 0x000fca00000010ff */
[----:B------:R0:W-:Y:S01]  /*53c0*/  STG.E.U16 desc[UR36][R10.64+0xf2], R0 ;  /* 0x0000f2000a007986 */ /* 0x0001e2000c101524 */
[----:B------:R-:W-:Y:S05]  /*53d0*/  BRA `(.L_x_162) ;  /* 0x0000001000987947 */ /* 0x000fea0003800000 */
.L_x_37:
[----:B------:R-:W-:Y:S01]  /*53e0*/  ISETP.GT.AND P2, PT, R3, 0x1, PT ;  /* 0x000000010300780c */ /* 0x000fe20003f44270 */
[----:B------:R-:W-:Y:S01]  /*53f0*/  ULDC.64 UR4, c[0x0][0x5c0] ;  /* 0x0001700000047ab9 */ /* 0x000fe20000000a00 */
[-C--:B------:R-:W-:Y:S01]  /*5400*/  FMUL R24, R24, R89.reuse ;  /* 0x0000005918187220 */ /* 0x080fe20000400000 */
[-C--:B------:R-:W-:Y:S01]  /*5410*/  FMUL R25, R25, R89.reuse ;  /* 0x0000005919197220 */ /* 0x080fe20000400000 */
[----:B------:R-:W-:Y:S01]  /*5420*/  ISETP.GT.AND P1, PT, R0, RZ, P2 ;  /* 0x000000ff0000720c */ /* 0x000fe20001724270 */
[-C--:B------:R-:W-:Y:S01]  /*5430*/  FMUL R26, R26, R89.reuse ;  /* 0x000000591a1a7220 */ /* 0x080fe20000400000 */
[----:B------:R-:W-:Y:S01]  /*5440*/  LEA R4, P4, R106, UR4, 0x1 ;  /* 0x000000046a047c11 */ /* 0x000fe2000f8808ff */
[-C--:B------:R-:W-:Y:S01]  /*5450*/  FMUL R27, R27, R89.reuse ;  /* 0x000000591b1b7220 */ /* 0x080fe20000400000 */
[----:B------:R-:W-:Y:S01]  /*5460*/  F2FP.BF16.F32.PACK_AB R24, RZ, R24 ;  /* 0x00000018ff18723e */ /* 0x000fe200000010ff */
[-C--:B------:R-:W-:Y:S01]  /*5470*/  FMUL R28, R28, R89.reuse ;  /* 0x000000591c1c7220 */ /* 0x080fe20000400000 */
[----:B------:R-:W-:Y:S01]  /*5480*/  LEA.HI.X R5, R106, UR5, R115, 0x1, P4 ;  /* 0x000000056a057c11 */ /* 0x000fe2000a0f0c73 */
[----:B------:R-:W-:Y:S01]  /*5490*/  FMUL R29, R29, R89 ;  /* 0x000000591d1d7220 */ /* 0x000fe20000400000 */
[----:B------:R-:W-:Y:S01]  /*54a0*/  F2FP.BF16.F32.PACK_AB R25, RZ, R25 ;  /* 0x00000019ff19723e */ /* 0x000fe200000010ff */
[-C--:B------:R-:W-:Y:S01]  /*54b0*/  FMUL R30, R30, R89.reuse ;  /* 0x000000591e1e7220 */ /* 0x080fe20000400000 */
[C---:B------:R-:W-:Y:S01]  /*54c0*/  ISETP.GT.AND P2, PT, R0.reuse, 0x8, P2 ;  /* 0x000000080000780c */ /* 0x040fe20001744270 */
[----:B------:R-:W-:Y:S01]  /*54d0*/  @P3 STG.E.U16 desc[UR36][R4.64], R24 ;  /* 0x0000001804003986 */ /* 0x000fe2000c101524 */
[----:B------:R-:W-:Y:S01]  /*54e0*/  SHF.L.U64.HI R7, R91, 0x1, R96 ;  /* 0x000000015b077819 */ /* 0x000fe20000010260 */
[-C--:B------:R-:W-:Y:S01]  /*54f0*/  FMUL R31, R31, R89.reuse ;  /* 0x000000591f1f7220 */ /* 0x080fe20000400000 */
[----:B------:R-:W-:Y:S01]  /*5500*/  LEA R6, P3, R91, R4, 0x1 ;  /* 0x000000045b067211 */ /* 0x000fe200078608ff */
[----:B------:R-:W-:Y:S01]  /*5510*/  @P1 STG.E.U16 desc[UR36][R4.64+0x2], R25 ;  /* 0x0000021904001986 */ /* 0x000fe2000c101524 */
[----:B------:R-:W-:Y:S01]  /*5520*/  ISETP.GT.AND P1, PT, R0, 0x8, P0 ;  /* 0x000000080000780c */ /* 0x000fe20000724270 */
[----:B------:R-:W-:Y:S01]  /*5530*/  FMUL R32, R32, R89 ;  /* 0x0000005920207220 */ /* 0x000fe20000400000 */
[----:B------:R-:W-:Y:S01]  /*5540*/  F2FP.BF16.F32.PACK_AB R26, RZ, R26 ;  /* 0x0000001aff1a723e */ /* 0x000fe200000010ff */
[----:B------:R-:W-:Y:S01]  /*5550*/  IMAD.X R7, R7, 0x1, R5, P3 ;  /* 0x0000000107077824 */ /* 0x000fe200018e0605 */
[----:B------:R-:W-:Y:S01]  /*5560*/  F2FP.BF16.F32.PACK_AB R27, RZ, R27 ;  /* 0x0000001bff1b723e */ /* 0x000fe200000010ff */
[-C--:B------:R-:W-:Y:S01]  /*5570*/  FMUL R33, R33, R89.reuse ;  /* 0x0000005921217220 */ /* 0x080fe20000400000 */
[----:B------:R-:W-:Y:S01]  /*5580*/  ISETP.GT.AND P0, PT, R3, 0x8, PT ;  /* 0x000000080300780c */ /* 0x000fe20003f04270 */
[-C--:B------:R-:W-:Y:S01]  /*5590*/  FMUL R34, R34, R89.reuse ;  /* 0x0000005922227220 */ /* 0x080fe20000400000 */
[----:B------:R-:W-:Y:S01]  /*55a0*/  F2FP.BF16.F32.PACK_AB R28, RZ, R28 ;  /* 0x0000001cff1c723e */ /* 0x000fe200000010ff */
[-C--:B------:R-:W-:Y:S01]  /*55b0*/  FMUL R35, R35, R89.reuse ;  /* 0x0000005923237220 */ /* 0x080fe20000400000 */
[----:B------:R-:W-:Y:S01]  /*55c0*/  ISETP.GT.AND P4, PT, R0, RZ, P0 ;  /* 0x000000ff0000720c */ /* 0x000fe20000784270 */
[----:B------:R-:W-:Y:S01]  /*55d0*/  FMUL R36, R36, R89 ;  /* 0x0000005924247220 */ /* 0x000fe20000400000 */
[----:B------:R-:W-:Y:S01]  /*55e0*/  F2FP.BF16.F32.PACK_AB R29, RZ, R29 ;  /* 0x0000001dff1d723e */ /* 0x000fe200000010ff */
[----:B------:R-:W-:Y:S01]  /*55f0*/  @P1 STG.E.U16 desc[UR36][R6.64], R26 ;  /* 0x0000001a06001986 */ /* 0x000fe2000c101524 */
[----:B------:R-:W-:Y:S01]  /*5600*/  ISETP.GT.AND P1, PT, R0, 0x8, P0 ;  /* 0x000000080000780c */ /* 0x000fe20000724270 */
[-C--:B------:R-:W-:Y:S01]  /*5610*/  FMUL R37, R37, R89.reuse ;  /* 0x0000005925257220 */ /* 0x080fe20000400000 */
[----:B------:R-:W-:Y:S01]  /*5620*/  F2FP.BF16.F32.PACK_AB R30, RZ, R30 ;  /* 0x0000001eff1e723e */ /* 0x000fe200000010ff */
[----:B------:R-:W-:Y:S01]  /*5630*/  @P2 STG.E.U16 desc[UR36][R6.64+0x2], R27 ;  /* 0x0000021b06002986 */ /* 0x000fe2000c101524 */
[----:B------:R-:W-:Y:S01]  /*5640*/  ISETP.GT.AND P2, PT, R3, 0x9, PT ;  /* 0x000000090300780c */ /* 0x000fe20003f44270 */
[----:B------:R-:W-:Y:S01]  /*5650*/  FMUL R38, R38, R89 ;  /* 0x0000005926267220 */ /* 0x000fe20000400000 */
[----:B------:R-:W-:Y:S01]  /*5660*/  F2FP.BF16.F32.PACK_AB R31, RZ, R31 ;  /* 0x0000001fff1f723e */ /* 0x000fe200000010ff */
[-C--:B------:R-:W-:Y:S01]  /*5670*/  FMUL R39, R39, R89.reuse ;  /* 0x0000005927277220 */ /* 0x080fe20000400000 */
[C---:B------:R-:W-:Y:S01]  /*5680*/  ISETP.GT.AND P3, PT, R0.reuse, RZ, P2 ;  /* 0x000000ff0000720c */ /* 0x040fe20001764270 */
[----:B------:R-:W-:Y:S01]  /*5690*/  @P4 STG.E.U16 desc[UR36][R4.64+0x10], R28 ;  /* 0x0000101c04004986 */ /* 0x000fe2000c101524 */
[----:B------:R-:W-:Y:S01]  /*56a0*/  ISETP.GT.AND P2, PT, R0, 0x8, P2 ;  /* 0x000000080000780c */ /* 0x000fe20001744270 */
        /* <DEDUP_REMOVED lines=8> */
[-C--:B------:R-:W-:Y:S01]  /*5730*/  FMUL R44, R44, R89.reuse ;  /* 0x000000592c2c7220 */ /* 0x080fe20000400000 */
[----:B------:R-:W-:Y:S01]  /*5740*/  F2FP.BF16.F32.PACK_AB R34, RZ, R34 ;  /* 0x00000022ff22723e */ /* 0x000fe200000010ff */
[----:B------:R-:W-:Y:S01]  /*5750*/  @P3 STG.E.U16 desc[UR36][R4.64+0x12], R29 ;  /* 0x0000121d04003986 */ /* 0x000fe2000c101524 */
[----:B------:R-:W-:Y:S01]  /*5760*/  ISETP.GT.AND P3, PT, R3, 0x11, PT ;  /* 0x000000110300780c */ /* 0x000fe20003f64270 */
[----:B------:R-:W-:Y:S01]  /*5770*/  FMUL R45, R45, R89 ;  /* 0x000000592d2d7220 */ /* 0x000fe20000400000 */
[----:B------:R-:W-:Y:S01]  /*5780*/  F2FP.BF16.F32.PACK_AB R35, RZ, R35 ;  /* 0x00000023ff23723e */ /* 0x000fe200000010ff */
[----:B------:R-:W-:Y:S01]  /*5790*/  @P1 STG.E.U16 desc[UR36][R6.64+0x10], R30 ;  /* 0x0000101e06001986 */ /* 0x000fe2000c101524 */
[----:B------:R-:W-:Y:S01]  /*57a0*/  ISETP.GT.AND P1, PT, R0, 0x8, P0 ;  /* 0x000000080000780c */ /* 0x000fe20000724270 */
[-C--:B------:R-:W-:Y:S01]  /*57b0*/  FMUL R46, R46, R89.reuse ;  /* 0x000000592e2e7220 */ /* 0x080fe20000400000 */
[----:B------:R-:W-:Y:S01]  /*57c0*/  ISETP.GT.AND P0, PT, R3, 0x18, PT ;  /* 0x000000180300780c */ /* 0x000fe20003f04270 */
[----:B------:R-:W-:Y:S01]  /*57d0*/  @P2 STG.E.U16 desc[UR36][R6.64+0x12], R31 ;  /* 0x0000121f06002986 */ /* 0x000fe2000c101524 */
[C---:B------:R-:W-:Y:S01]  /*57e0*/  ISETP.GT.AND P2, PT, R0.reuse, RZ, P3 ;  /* 0x000000ff0000720c */ /* 0x040fe20001f44270 */
[-C--:B------:R-:W-:Y:S01]  /*57f0*/  FMUL R47, R47, R89.reuse ;  /* 0x000000592f2f7220 */ /* 0x080fe20000400000 */
[C---:B------:R-:W-:Y:S01]  /*5800*/  ISETP.GT.AND P3, PT, R0.reuse, 0x8, P3 ;  /* 0x000000080000780c */ /* 0x040fe20001f64270 */
[----:B------:R-:W-:Y:S01]  /*5810*/  @P4 STG.E.U16 desc[UR36][R4.64+0x20], R32 ;  /* 0x0000202004004986 */ /* 0x000fe2000c101524 */
[----:B------:R-:W-:Y:S01]  /*5820*/  ISETP.GT.AND P4, PT, R0, RZ, P0 ;  /* 0x000000ff0000720c */ /* 0x000fe20000784270 */
[-C--:B------:R-:W-:Y:S01]  /*5830*/  FMUL R48, R48, R89.reuse ;  /* 0x0000005930307220 */ /* 0x080fe20000400000 */
[----:B------:R-:W-:Y:S01]  /*5840*/  F2FP.BF16.F32.PACK_AB R36, RZ, R36 ;  /* 0x00000024ff24723e */ /* 0x000fe200000010ff */
[----:B------:R-:W-:Y:S01]  /*5850*/  FMUL R49, R49, R89 ;  /* 0x0000005931317220 */ /* 0x000fe20000400000 */
[----:B------:R-:W-:Y:S01]  /*5860*/  F2FP.BF16.F32.PACK_AB R37, RZ, R37 ;  /* 0x00000025ff25723e */ /* 0x000fe200000010ff */
[-C--:B------:R-:W-:Y:S01]  /*5870*/  FMUL R50, R50, R89.reuse ;  /* 0x0000005932327220 */ /* 0x080fe20000400000 */
[----:B------:R-:W-:Y:S01]  /*5880*/  F2FP.BF16.F32.PACK_AB R38, RZ, R38 ;  /* 0x00000026ff26723e */ /* 0x000fe200000010ff */
[----:B------:R-:W-:Y:S01]  /*5890*/  FMUL R51, R51, R89 ;  /* 0x0000005933337220 */ /* 0x000fe20000400000 */
[----:B------:R-:W-:Y:S01]  /*58a0*/  F2FP.BF16.F32.PACK_AB R39, RZ, R39 ;  /* 0x00000027ff27723e */ /* 0x000fe200000010ff */
[----:B------:R-:W-:Y:S01]  /*58b0*/  @P2 STG.E.U16 desc[UR36][R4.64+0x22], R33 ;  /* 0x0000222104002986 */ /* 0x000fe2000c101524 */
[----:B------:R-:W-:Y:S01]  /*58c0*/  F2FP.BF16.F32.PACK_AB R40, RZ, R40 ;  /* 0x00000028ff28723e */ /* 0x000fe200000010ff */
[----:B------:R-:W-:Y:S01]  /*58d0*/  FMUL R52, R52, R89 ;  /* 0x0000005934347220 */ /* 0x000fe20000400000 */
[----:B------:R-:W-:Y:S01]  /*58e0*/  F2FP.BF16.F32.PACK_AB R41, RZ, R41 ;  /* 0x00000029ff29723e */ /* 0x000fe200000010ff */
[----:B------:R-:W-:Y:S01]  /*58f0*/  @P1 STG.E.U16 desc[UR36][R6.64+0x20], R34 ;  /* 0x0000202206001986 */ /* 0x000fe2000c101524 */
[----:B------:R-:W-:Y:S01]  /*5900*/  ISETP.GT.AND P1, PT, R0, 0x8, P0 ;  /* 0x000000080000780c */ /* 0x000fe20000724270 */
[-C--:B------:R-:W-:Y:S01]  /*5910*/  FMUL R53, R53, R89.reuse ;  /* 0x0000005935357220 */ /* 0x080fe20000400000 */
[C---:B------:R-:W-:Y:S01]  /*5920*/  ISETP.GT.AND P0, PT, R3.reuse, 0x20, PT ;  /* 0x000000200300780c */ /* 0x040fe20003f04270 */
[----:B------:R-:W-:Y:S01]  /*5930*/  @P3 STG.E.U16 desc[UR36][R6.64+0x22], R35 ;  /* 0x0000222306003986 */ /* 0x000fe2000c101524 */
[----:B------:R-:W-:Y:S01]  /*5940*/  ISETP.GT.AND P3, PT, R3, 0x19, PT ;  /* 0x000000190300780c */ /* 0x000fe20003f64270 */
[-C--:B------:R-:W-:Y:S01]  /*5950*/  FMUL R54, R54, R89.reuse ;  /* 0x0000005936367220 */ /* 0x080fe20000400000 */
[----:B------:R-:W-:Y:S01]  /*5960*/  F2FP.BF16.F32.PACK_AB R42, RZ, R42 ;  /* 0x0000002aff2a723e */ /* 0x000fe200000010ff */
[----:B------:R-:W-:Y:S01]  /*5970*/  @P4 STG.E.U16 desc[UR36][R4.64+0x30], R36 ;  /* 0x0000302404004986 */ /* 0x000fe2000c101524 */
[C---:B------:R-:W-:Y:S01]  /*5980*/  ISETP.GT.AND P2, PT, R0.reuse, RZ, P3 ;  /* 0x000000ff0000720c */ /* 0x040fe20001f44270 */
[-C--:B------:R-:W-:Y:S01]  /*5990*/  FMUL R55, R55, R89.reuse ;  /* 0x0000005937377220 */ /* 0x080fe20000400000 */
[----:B------:R-:W-:Y:S01]  /*59a0*/  ISETP.GT.AND P3, PT, R0, 0x8, P3 ;  /* 0x000000080000780c */ /* 0x000fe20001f64270 */
[-C--:B------:R-:W-:Y:S01]  /*59b0*/  FMUL R56, R56, R89.reuse ;  /* 0x0000005938387220 */ /* 0x080fe20000400000 */
[----:B------:R-:W-:Y:S01]  /*59c0*/  ISETP.GT.AND P4, PT, R0, RZ, P0 ;  /* 0x000000ff0000720c */ /* 0x000fe20000784270 */
[----:B------:R-:W-:Y:S01]  /*59d0*/  FMUL R57, R57, R89 ;  /* 0x0000005939397220 */ /* 0x000fe20000400000 */
[----:B------:R-:W-:Y:S01]  /*59e0*/  F2FP.BF16.F32.PACK_AB R43, RZ, R43 ;  /* 0x0000002bff2b723e */ /* 0x000fe200000010ff */
[-C--:B------:R-:W-:Y:S01]  /*59f0*/  FMUL R58, R58, R89.reuse ;  /* 0x000000593a3a7220 */ /* 0x080fe20000400000 */
[----:B------:R-:W-:Y:S01]  /*5a00*/  F2FP.BF16.F32.PACK_AB R44, RZ, R44 ;  /* 0x0000002cff2c723e */ /* 0x000fe200000010ff */
[----:B------:R-:W-:Y:S01]  /*5a10*/  FMUL R59, R59, R89 ;  /* 0x000000593b3b7220 */ /* 0x000fe20000400000 */
[----:B------:R-:W-:Y:S01]  /*5a20*/  F2FP.BF16.F32.PACK_AB R45, RZ, R45 ;  /* 0x0000002dff2d723e */ /* 0x000fe200000010ff */
[----:B------:R-:W-:Y:S01]  /*5a30*/  FMUL R60, R60, R89 ;  /* 0x000000593c3c7220 */ /* 0x000fe20000400000 */
[----:B------:R-:W-:Y:S01]  /*5a40*/  F2FP.BF16.F32.PACK_AB R46, RZ, R46 ;  /* 0x0000002eff2e723e */ /* 0x000fe200000010ff */
[----:B------:R-:W-:Y:S01]  /*5a50*/  @P2 STG.E.U16 desc[UR36][R4.64+0x32], R37 ;  /* 0x0000322504002986 */ /* 0x000fe2000c101524 */
[----:B------:R-:W-:Y:S01]  /*5a60*/  F2FP.BF16.F32.PACK_AB R47, RZ, R47 ;  /* 0x0000002fff2f723e */ /* 0x000fe200000010ff */
[-C--:B------:R-:W-:Y:S01]  /*5a70*/  FMUL R61, R61, R89.reuse ;  /* 0x000000593d3d7220 */ /* 0x080fe20000400000 */
[----:B------:R-:W-:Y:S01]  /*5a80*/  F2FP.BF16.F32.PACK_AB R48, RZ, R48 ;  /* 0x00000030ff30723e */ /* 0x000fe200000010ff */
[----:B------:R-:W-:Y:S01]  /*5a90*/  @P1 STG.E.U16 desc[UR36][R6.64+0x30], R38 ;  /* 0x0000302606001986 */ /* 0x000fe2000c101524 */
[----:B------:R-:W-:Y:S01]  /*5aa0*/  ISETP.GT.AND P1, PT, R0, 0x8, P0 ;  /* 0x000000080000780c */ /* 0x000fe20000724270 */
[-C--:B------:R-:W-:Y:S01]  /*5ab0*/  FMUL R62, R62, R89.reuse ;  /* 0x000000593e3e7220 */ /* 0x080fe20000400000 */
[C---:B------:R-:W-:Y:S01]  /*5ac0*/  ISETP.GT.AND P0, PT, R3.reuse, 0x28, PT ;  /* 0x000000280300780c */ /* 0x040fe20003f04270 */
[----:B------:R-:W-:Y:S01]  /*5ad0*/  @P3 STG.E.U16 desc[UR36][R6.64+0x32], R39 ;  /* 0x0000322706003986 */ /* 0x000fe2000c101524 */
[----:B------:R-:W-:Y:S01]  /*5ae0*/  ISETP.GT.AND P3, PT, R3, 0x21, PT ;  /* 0x000000210300780c */ /* 0x000fe20003f64270 */
[----:B------:R-:W-:Y:S01]  /*5af0*/  FMUL R63, R63, R89 ;  /* 0x000000593f3f7220 */ /* 0x000fe20000400000 */
[----:B------:R-:W-:Y:S01]  /*5b00*/  F2FP.BF16.F32.PACK_AB R49, RZ, R49 ;  /* 0x00000031ff31723e */ /* 0x000fe200000010ff */
[----:B------:R-:W-:Y:S01]  /*5b10*/  @P4 STG.E.U16 desc[UR36][R4.64+0x40], R40 ;  /* 0x0000402804004986 */ /* 0x000fe2000c101524 */
[----:B------:R-:W-:Y:S01]  /*5b20*/  ISETP.GT.AND P2, PT, R0, RZ, P3 ;  /* 0x000000ff0000720c */ /* 0x000fe20001f44270 */
[-C--:B------:R-:W-:Y:S01]  /*5b30*/  FMUL R64, R64, R89.reuse ;  /* 0x0000005940407220 */ /* 0x080fe20000400000 */
[C---:B------:R-:W-:Y:S01]  /*5b40*/  ISETP.GT.AND P3, PT, R0.reuse, 0x8, P3 ;  /* 0x000000080000780c */ /* 0x040fe20001f64270 */
[-C--:B------:R-:W-:Y:S01]  /*5b50*/  FMUL R65, R65, R89.reuse ;  /* 0x0000005941417220 */ /* 0x080fe20000400000 */
        /* <DEDUP_REMOVED lines=62> */
[----:B------:R-:W-:-:S02]  /*5f40*/  F2FP.BF16.F32.PACK_AB R68, RZ, R68 ;  /* 0x00000044ff44723e */ /* 0x000fc400000010ff */
[----:B------:R-:W-:Y:S01]  /*5f50*/  F2FP.BF16.F32.PACK_AB R69, RZ, R69 ;  /* 0x00000045ff45723e */ /* 0x000fe200000010ff */
[----:B------:R-:W-:Y:S01]  /*5f60*/  @P1 STG.E.U16 desc[UR36][R6.64+0x60], R50 ;  /* 0x0000603206001986 */ /* 0x000fe2000c101524 */
[C---:B------:R-:W-:Y:S02]  /*5f70*/  ISETP.GT.AND P1, PT, R0.reuse, 0x8, P0 ;  /* 0x000000080000780c */ /* 0x040fe40000724270 */
[C---:B------:R-:W-:Y:S01]  /*5f80*/  ISETP.GT.AND P0, PT, R3.reuse, 0x40, PT ;  /* 0x000000400300780c */ /* 0x040fe20003f04270 */
[----:B------:R-:W-:Y:S01]  /*5f90*/  @P3 STG.E.U16 desc[UR36][R6.64+0x62], R51 ;  /* 0x0000623306003986 */ /* 0x000fe2000c101524 */
[----:B------:R-:W-:Y:S02]  /*5fa0*/  ISETP.GT.AND P3, PT, R3, 0x39, PT ;  /* 0x000000390300780c */ /* 0x000fe40003f64270 */
[----:B------:R-:W-:Y:S01]  /*5fb0*/  F2FP.BF16.F32.PACK_AB R70, RZ, R70 ;  /* 0x00000046ff46723e */ /* 0x000fe200000010ff */
[----:B------:R-:W-:Y:S01]  /*5fc0*/  @P4 STG.E.U16 desc[UR36][R4.64+0x70], R52 ;  /* 0x0000703404004986 */ /* 0x000fe2000c101524 */
[----:B------:R-:W-:-:S02]  /*5fd0*/  ISETP.GT.AND P2, PT, R0, RZ, P3 ;  /* 0x000000ff0000720c */ /* 0x000fc40001f44270 */
[C---:B------:R-:W-:Y:S02]  /*5fe0*/  ISETP.GT.AND P3, PT, R0.reuse, 0x8, P3 ;  /* 0x000000080000780c */ /* 0x040fe40001f64270 */
[----:B------:R-:W-:Y:S02]  /*5ff0*/  ISETP.GT.AND P4, PT, R0, RZ, P0 ;  /* 0x000000ff0000720c */ /* 0x000fe40000784270 */
[----:B------:R-:W-:Y:S02]  /*6000*/  F2FP.BF16.F32.PACK_AB R71, RZ, R71 ;  /* 0x00000047ff47723e */ /* 0x000fe400000010ff */
[----:B------:R-:W-:Y:S02]  /*6010*/  F2FP.BF16.F32.PACK_AB R72, RZ, R72 ;  /* 0x00000048ff48723e */ /* 0x000fe400000010ff */
[----:B------:R-:W-:Y:S02]  /*6020*/  F2FP.BF16.F32.PACK_AB R73, RZ, R73 ;  /* 0x00000049ff49723e */ /* 0x000fe400000010ff */
        /* <DEDUP_REMOVED lines=33> */
[----:B------:R-:W-:-:S03]  /*6240*/  F2FP.BF16.F32.PACK_AB R87, RZ, R87 ;  /* 0x00000057ff57723e */ /* 0x000fc600000010ff */
[----:B------:R-:W-:Y:S04]  /*6250*/  @P2 STG.E.U16 desc[UR36][R4.64+0x92], R61 ;  /* 0x0000923d04002986 */ /* 0x000fe8000c101524 */
[----:B------:R-:W-:Y:S01]  /*6260*/  @P1 STG.E.U16 desc[UR36][R6.64+0x90], R62 ;  /* 0x0000903e06001986 */ /* 0x000fe2000c101524 */
[----:B------:R-:W-:Y:S02]  /*6270*/  ISETP.GT.AND P1, PT, R0, 0x8, P0 ;  /* 0x000000080000780c */ /* 0x000fe40000724270 */
[C---:B------:R-:W-:Y:S01]  /*6280*/  ISETP.GT.AND P0, PT, R3.reuse, 0x58, PT ;  /* 0x000000580300780c */ /* 0x040fe20003f04270 */
[----:B------:R-:W-:Y:S01]  /*6290*/  @P3 STG.E.U16 desc[UR36][R6.64+0x92], R63 ;  /* 0x0000923f06003986 */ /* 0x000fe2000c101524 */
[----:B------:R-:W-:-:S03]  /*62a0*/  ISETP.GT.AND P3, PT, R3, 0x51, PT ;  /* 0x000000510300780c */ /* 0x000fc60003f64270 */
[----:B------:R-:W-:Y:S01]  /*62b0*/  @P4 STG.E.U16 desc[UR36][R4.64+0xa0], R64 ;  /* 0x0000a04004004986 */ /* 0x000fe2000c101524 */
[C---:B------:R-:W-:Y:S02]  /*62c0*/  ISETP.GT.AND P2, PT, R0.reuse, RZ, P3 ;  /* 0x000000ff0000720c */ /* 0x040fe40001f44270 */
[C---:B------:R-:W-:Y:S02]  /*62d0*/  ISETP.GT.AND P3, PT, R0.reuse, 0x8, P3 ;  /* 0x000000080000780c */ /* 0x040fe40001f64270 */
[----:B------:R-:W-:-:S09]  /*62e0*/  ISETP.GT.AND P4, PT, R0, RZ, P0 ;  /* 0x000000ff0000720c */ /* 0x000fd20000784270 */
        /* <DEDUP_REMOVED lines=9> */
[C---:B------:R-:W-:Y:S02]  /*6380*/  ISETP.GT.AND P3, PT, R0.reuse, RZ, P0 ;  /* 0x000000ff0000720c */ /* 0x040fe40000764270 */
[----:B------:R-:W-:-:S07]  /*6390*/  ISETP.GT.AND P0, PT, R0, 0x8, P0 ;  /* 0x000000080000780c */ /* 0x000fce0000704270 */
[----:B------:R-:W-:Y:S04]  /*63a0*/  @P2 STG.E.U16 desc[UR36][R4.64+0xb2], R69 ;  /* 0x0000b24504002986 */ /* 0x000fe8000c101524 */
[----:B------:R-:W-:Y:S01]  /*63b0*/  @P1 STG.E.U16 desc[UR36][R6.64+0xb0], R70 ;  /* 0x0000b04606001986 */ /* 0x000fe2000c101524 */
[----:B------:R-:W-:-:S03]  /*63c0*/  ISETP.GT.AND P1, PT, R3, 0x68, PT ;  /* 0x000000680300780c */ /* 0x000fc60003f24270 */
        /* <DEDUP_REMOVED lines=11> */
[C---:B------:R-:W-:Y:S02]  /*6480*/  ISETP.GT.AND P2, PT, R0.reuse, RZ, P0 ;  /* 0x000000ff0000720c */ /* 0x040fe40000744270 */
[----:B------:R-:W-:Y:S01]  /*6490*/  ISETP.GT.AND P0, PT, R0, 0x8, P0 ;  /* 0x000000080000780c */ /* 0x000fe20000704270 */
[----:B------:R-:W-:Y:S01]  /*64a0*/  @P3 STG.E.U16 desc[UR36][R4.64+0xd0], R76 ;  /* 0x0000d04c04003986 */ /* 0x000fe2000c101524 */
[----:B------:R-:W-:-:S04]  /*64b0*/  ISETP.GT.AND P3, PT, R3, 0x70, PT ;  /* 0x000000700300780c */ /* 0x000fc80003f64270 */
[C---:B------:R-:W-:Y:S02]  /*64c0*/  ISETP.GT.AND P4, PT, R0.reuse, RZ, P3 ;  /* 0x000000ff0000720c */ /* 0x040fe40001f84270 */
[----:B------:R-:W-:-:S03]  /*64d0*/  ISETP.GT.AND P3, PT, R0, 0x8, P3 ;  /* 0x000000080000780c */ /* 0x000fc60001f64270 */
[----:B------:R-:W-:Y:S01]  /*64e0*/  @P2 STG.E.U16 desc[UR36][R4.64+0xd2], R77 ;  /* 0x0000d24d04002986 */ /* 0x000fe2000c101524 */
[----:B------:R-:W-:-:S03]  /*64f0*/  ISETP.GT.AND P2, PT, R3, 0x79, PT ;  /* 0x000000790300780c */ /* 0x000fc60003f44270 */
[----:B------:R-:W-:Y:S01]  /*6500*/  @P1 STG.E.U16 desc[UR36][R6.64+0xd0], R78 ;  /* 0x0000d04e06001986 */ /* 0x000fe2000c101524 */
[----:B------:R-:W-:-:S03]  /*6510*/  ISETP.GT.AND P1, PT, R3, 0x78, PT ;  /* 0x000000780300780c */ /* 0x000fc60003f24270 */
[----:B------:R-:W-:Y:S01]  /*6520*/  @P0 STG.E.U16 desc[UR36][R6.64+0xd2], R79 ;  /* 0x0000d24f06000986 */ /* 0x000fe2000c101524 */
[----:B------:R-:W-:-:S03]  /*6530*/  ISETP.GT.AND P0, PT, R3, 0x71, PT ;  /* 0x000000710300780c */ /* 0x000fc60003f04270 */
[----:B------:R-:W-:Y:S01]  /*6540*/  @P4 STG.E.U16 desc[UR36][R4.64+0xe0], R80 ;  /* 0x0000e05004004986 */ /* 0x000fe2000c101524 */
[C---:B------:R-:W-:Y:S02]  /*6550*/  ISETP.GT.AND P4, PT, R0.reuse, RZ, P0 ;  /* 0x000000ff0000720c */ /* 0x040fe40000784270 */
[----:B------:R-:W-:-:S11]  /*6560*/  ISETP.GT.AND P0, PT, R0, 0x8, P0 ;  /* 0x000000080000780c */ /* 0x000fd60000704270 */
[----:B------:R-:W-:Y:S01]  /*6570*/  @P4 STG.E.U16 desc[UR36][R4.64+0xe2], R81 ;  /* 0x0000e25104004986 */ /* 0x000fe2000c101524 */
[C---:B------:R-:W-:Y:S02]  /*6580*/  ISETP.GT.AND P4, PT, R0.reuse, RZ, P2 ;  /* 0x000000ff0000720c */ /* 0x040fe40001784270 */
[C---:B------:R-:W-:Y:S01]  /*6590*/  ISETP.GT.AND P2, PT, R0.reuse, 0x8, P2 ;  /* 0x000000080000780c */ /* 0x040fe20001744270 */
[----:B------:R-:W-:Y:S01]  /*65a0*/  @P3 STG.E.U16 desc[UR36][R6.64+0xe0], R82 ;  /* 0x0000e05206003986 */ /* 0x000fe2000c101524 */
[C---:B------:R-:W-:Y:S02]  /*65b0*/  ISETP.GT.AND P3, PT, R0.reuse, RZ, P1 ;  /* 0x000000ff0000720c */ /* 0x040fe40000f64270 */
[----:B------:R-:W-:Y:S01]  /*65c0*/  ISETP.GT.AND P1, PT, R0, 0x8, P1 ;  /* 0x000000080000780c */ /* 0x000fe20000f24270 */
[----:B------:R-:W-:Y:S10]  /*65d0*/  @P0 STG.E.U16 desc[UR36][R6.64+0xe2], R83 ;  /* 0x0000e25306000986 */ /* 0x000ff4000c101524 */
[----:B------:R-:W-:Y:S04]  /*65e0*/  @P3 STG.E.U16 desc[UR36][R4.64+0xf0], R84 ;  /* 0x0000f05404003986 */ /* 0x000fe8000c101524 */
[----:B------:R0:W-:Y:S02]  /*65f0*/  @P4 STG.E.U16 desc[UR36][R4.64+0xf2], R85 ;  /* 0x0000f25504004986 */ /* 0x0001e4000c101524 */
[----:B0-----:R-:W-:-:S02]  /*6600*/  @P1 IMAD.MOV.U32 R4, RZ, RZ, R6 ;  /* 0x000000ffff041224 */ /* 0x001fc400078e0006 */
[----:B------:R-:W-:-:S05]  /*6610*/  @P1 IMAD.MOV.U32 R5, RZ, RZ, R7 ;  /* 0x000000ffff051224 */ /* 0x000fca00078e0007 */
[----:B------:R0:W-:Y:S04]  /*6620*/  @P1 STG.E.U16 desc[UR36][R4.64+0xf0], R86 ;  /* 0x0000f05604001986 */ /* 0x0001e8000c101524 */
[----:B------:R0:W-:Y:S02]  /*6630*/  @P2 STG.E.U16 desc[UR36][R6.64+0xf2], R87 ;  /* 0x0000f25706002986 */ /* 0x0001e4000c101524 */
.L_x_162:
[----:B------:R-:W-:Y:S05]  /*6640*/  BSYNC B0 ;  /* 0x0000000000007941 */ /* 0x000fea0003800000 */
.L_x_36:
[----:B0-----:R-:W2:Y:S01]  /*6650*/  LDL.64 R4, [R1] ;  /* 0x0000000001047983 */ /* 0x001ea20000100a00 */
[----:B------:R-:W-:Y:S01]  /*6660*/  ULDC.64 UR4, c[0x0][0x650] ;  /* 0x0001940000047ab9 */ /* 0x000fe20000000a00 */
[----:B------:R-:W-:Y:S02]  /*6670*/  IMAD.U32 R0, RZ, RZ, UR44 ;  /* 0x0000002cff007e24 */ /* 0x000fe4000f8e00ff */
[----:B------:R-:W-:Y:S02]  /*6680*/  IMAD.MOV.U32 R22, RZ, RZ, -0x1 ;  /* 0xffffffffff167424 */ /* 0x000fe400078e00ff */
[----:B------:R0:W-:Y:S01]  /*6690*/  SYNCS.ARRIVE.TRANS64.A1T0 RZ, [R0+UR46], RZ ;  /* 0x000000ff00ff79a7 */ /* 0x0001e2000810002e */
[----:B-----5:R-:W-:Y:S02]  /*66a0*/  IMAD.MOV.U32 R18, RZ, RZ, -0x1 ;  /* 0xffffffffff127424 */ /* 0x020fe400078e00ff */
[----:B------:R-:W-:Y:S01]  /*66b0*/  IMAD.MOV.U32 R19, RZ, RZ, -0x1 ;  /* 0xffffffffff137424 */ /* 0x000fe200078e00ff */
[----:B0-----:R-:W-:-:S02]  /*66c0*/  PRMT R0, RZ, 0x7610, R0 ;  /* 0x00007610ff007816 */ /* 0x001fc40000000000 */
[----:B--2---:R-:W-:-:S05]  /*66d0*/  LEA R16, P0, R4, R16, 0x1 ;  /* 0x0000001004107211 */ /* 0x004fca00078008ff */
[----:B------:R-:W-:Y:S01]  /*66e0*/  IMAD.X R17, R98, 0x1, R17, P0 ;  /* 0x0000000162117824 */ /* 0x000fe200000e0611 */
[----:B------:R-:W-:-:S04]  /*66f0*/  ISETP.GE.U32.AND P0, PT, R16, UR4, PT ;  /* 0x0000000410007c0c */ /* 0x000fc8000bf06070 */
[----:B------:R-:W-:-:S13]  /*6700*/  ISETP.GE.U32.AND.EX P0, PT, R17, UR5, PT, P0 ;  /* 0x0000000511007c0c */ /* 0x000fda000bf06100 */
[----:B------:R-:W-:Y:S05]  /*6710*/  @P0 BRA `(.L_x_163) ;  /* 0x00000004004c0947 */ /* 0x000fea0003800000 */
[----:B------:R-:W0:Y:S01]  /*6720*/  LDC.64 R10, c[0x0][0x628] ;  /* 0x00018a00ff0a7b82 */ /* 0x000e220000000a00 */
[----:B------:R-:W2:Y:S01]  /*6730*/  S2R R12, SR_CTAID.X ;  /* 0x00000000000c7919 */ /* 0x000ea20000002500 */
[----:B------:R-:W-:Y:S02]  /*6740*/  IMAD.MOV.U32 R8, RZ, RZ, R16 ;  /* 0x000000ffff087224 */ /* 0x000fe400078e0010 */
[----:B------:R-:W-:Y:S01]  /*6750*/  IMAD.MOV.U32 R9, RZ, RZ, R17 ;  /* 0x000000ffff097224 */ /* 0x000fe200078e0011 */
[----:B------:R-:W0:Y:S03]  /*6760*/  S2R R18, SR_CTAID.Y ;  /* 0x0000000000127919 */ /* 0x000e260000002600 */
[----:B------:R-:W1:Y:S08]  /*6770*/  LDC R0, c[0x0][0x630] ;  /* 0x00018c00ff007b82 */ /* 0x000e700000000800 */
[----:B------:R-:W1:Y:S01]  /*6780*/  LDC.64 R14, c[0x0][0x620] ;  /* 0x00018800ff0e7b82 */ /* 0x000e620000000a00 */
[----:B0-----:R-:W-:-:S04]  /*6790*/  ISETP.NE.U32.AND P0, PT, R10, RZ, PT ;  /* 0x000000ff0a00720c */ /* 0x001fc80003f05070 */
[----:B------:R-:W-:-:S13]  /*67a0*/  ISETP.NE.AND.EX P0, PT, R11, RZ, PT, P0 ;  /* 0x000000ff0b00720c */ /* 0x000fda0003f05300 */
[----:B-12---:R-:W-:Y:S05]  /*67b0*/  @!P0 BRA `(.L_x_164) ;  /* 0x0000000000288947 */ /* 0x006fea0003800000 */
[----:B------:R-:W0:Y:S02]  /*67c0*/  LDC R3, c[0x0][0x634] ;  /* 0x00018d00ff037b82 */ /* 0x000e240000000800 */
[----:B0-----:R-:W-:-:S05]  /*67d0*/  IADD3 R3, P0, R16, R3, RZ ;  /* 0x0000000310037210 */ /* 0x001fca0007f1e0ff */
[----:B------:R-:W-:-:S04]  /*67e0*/  IMAD.X R13, RZ, RZ, R17, P0 ;  /* 0x000000ffff0d7224 */ /* 0x000fc800000e0611 */
[----:B------:R-:W-:-:S04]  /*67f0*/  IMAD.WIDE.U32 R4, R13, R10, RZ ;  /* 0x0000000a0d047225 */ /* 0x000fc800078e00ff */
[----:B---34-:R-:W-:-:S04]  /*6800*/  IMAD.WIDE.U32 R6, P0, R3, R11, R4 ;  /* 0x0000000b03067225 */ /* 0x018fc80007800004 */
[----:B------:R-:W-:-:S04]  /*6810*/  IMAD.WIDE.U32 R4, R3, R10, RZ ;  /* 0x0000000a03047225 */ /* 0x000fc800078e00ff */
[----:B------:R-:W-:Y:S01]  /*6820*/  IMAD.X R9, RZ, RZ, RZ, P0 ;  /* 0x000000ffff097224 */ /* 0x000fe200000e06ff */
[----:B------:R-:W-:Y:S01]  /*6830*/  IADD3 RZ, P0, R5, R6, RZ ;  /* 0x0000000605ff7210 */ /* 0x000fe20007f1e0ff */
[----:B------:R-:W-:-:S04]  /*6840*/  IMAD.MOV.U32 R8, RZ, RZ, R7 ;  /* 0x000000ffff087224 */ /* 0x000fc800078e0007 */
[----:B------:R-:W-:-:S08]  /*6850*/  IMAD.WIDE.U32.X R8, R13, R11, R8, P0 ;  /* 0x0000000b0d087225 */ /* 0x000fd000000e0408 */
.L_x_164:
[-CC-:B------:R-:W-:Y:S01]  /*6860*/  SHF.R.U64 R19, R8, R0.reuse, R9.reuse ;  /* 0x0000000008137219 */ /* 0x180fe20000001209 */
[----:B------:R-:W0:Y:S01]  /*6870*/  LDC.64 R26, c[0x0][0x640] ;  /* 0x00019000ff1a7b82 */ /* 0x000e220000000a00 */
[----:B------:R-:W-:Y:S01]  /*6880*/  SHF.R.U32.HI R0, RZ, R0, R9 ;  /* 0x00000000ff007219 */ /* 0x000fe20000011609 */
[----:B------:R-:W-:Y:S01]  /*6890*/  ULDC UR4, c[0x0][0x150] ;  /* 0x0000540000047ab9 */ /* 0x000fe20000000800 */
[----:B------:R-:W-:Y:S02]  /*68a0*/  IADD3 R3, P0, RZ, -R19, RZ ;  /* 0x80000013ff037210 */ /* 0x000fe40007f1e0ff */
[----:B---34-:R-:W-:-:S03]  /*68b0*/  I2FP.F32.U32 R7, R12 ;  /* 0x0000000c00077245 */ /* 0x018fc60000201000 */
[----:B------:R-:W1:Y:S01]  /*68c0*/  LDC R6, c[0x0][0x618] ;  /* 0x00018600ff067b82 */ /* 0x000e620000000800 */
[----:B------:R-:W-:Y:S02]  /*68d0*/  IMAD.X R5, RZ, RZ, ~R0, P0 ;  /* 0x000000ffff057224 */ /* 0x000fe400000e0e00 */
[----:B------:R-:W-:Y:S01]  /*68e0*/  FMUL R7, R7, UR4 ;  /* 0x0000000407077c20 */ /* 0x000fe20008400000 */
[----:B------:R-:W-:Y:S01]  /*68f0*/  ULDC UR4, c[0x0][0x154] ;  /* 0x0000550000047ab9 */ /* 0x000fe20000000800 */
[-C--:B------:R-:W-:Y:S02]  /*6900*/  IMAD R0, R5, R14.reuse, RZ ;  /* 0x0000000e05007224 */ /* 0x080fe400078e02ff */
[C---:B------:R-:W-:Y:S01]  /*6910*/  IMAD.WIDE.U32 R4, R3.reuse, R14, R16 ;  /* 0x0000000e03047225 */ /* 0x040fe200078e0010 */
[----:B------:R-:W2:Y:S01]  /*6920*/  LDC R11, c[0x0][0x608] ;  /* 0x00018200ff0b7b82 */ /* 0x000ea20000000800 */
[----:B------:R-:W3:Y:S02]  /*6930*/  F2I.U32.TRUNC.NTZ R7, R7 ;  /* 0x0000000700077305 */ /* 0x000ee4000020f000 */
[----:B------:R-:W-:-:S04]  /*6940*/  IMAD R3, R3, R15, R0 ;  /* 0x0000000f03037224 */ /* 0x000fc800078e0200 */
[----:B------:R-:W-:Y:S01]  /*6950*/  IMAD.IADD R3, R5, 0x1, R3 ;  /* 0x0000000105037824 */ /* 0x000fe200078e0203 */
[----:B------:R-:W4:Y:S01]  /*6960*/  LDC R8, c[0x0][0x658] ;  /* 0x00019600ff087b82 */ /* 0x000f220000000800 */
[----:B------:R-:W-:Y:S02]  /*6970*/  I2FP.F32.U32 R5, R18 ;  /* 0x0000001200057245 */ /* 0x000fe40000201000 */
[----:B0-----:R-:W-:-:S04]  /*6980*/  ISETP.NE.U32.AND P0, PT, R26, RZ, PT ;  /* 0x000000ff1a00720c */ /* 0x001fc80003f05070 */
[----:B------:R-:W-:Y:S01]  /*6990*/  ISETP.NE.AND.EX P0, PT, R27, RZ, PT, P0 ;  /* 0x000000ff1b00720c */ /* 0x000fe20003f05300 */
[----:B------:R-:W0:Y:S01]  /*69a0*/  LDC R9, c[0x0][0x144] ;  /* 0x00005100ff097b82 */ /* 0x000e220000000800 */
[-C--:B-1----:R-:W-:Y:S01]  /*69b0*/  SHF.R.U32.HI R0, RZ, R6.reuse, R3 ;  /* 0x00000006ff007219 */ /* 0x082fe20000011603 */
[----:B---3--:R-:W-:Y:S01]  /*69c0*/  IMAD.MOV R7, RZ, RZ, -R7 ;  /* 0x000000ffff077224 */ /* 0x008fe200078e0a07 */
[----:B------:R-:W-:Y:S01]  /*69d0*/  SHF.R.U64 R13, R4, R6, R3 ;  /* 0x00000006040d7219 */ /* 0x000fe20000001203 */
[----:B------:R-:W-:-:S04]  /*69e0*/  FMUL R6, R5, UR4 ;  /* 0x0000000405067c20 */ /* 0x000fc80008400000 */
[----:B------:R-:W1:Y:S01]  /*69f0*/  LDC R21, c[0x0][0x148] ;  /* 0x00005200ff157b82 */ /* 0x000e620000000800 */
[-CC-:B--2---:R-:W-:Y:S02]  /*6a00*/  SHF.R.U64 R10, R13, R11.reuse, R0.reuse ;  /* 0x0000000b0d0a7219 */ /* 0x184fe40000001200 */
[----:B------:R-:W-:Y:S02]  /*6a10*/  SHF.R.U32.HI R3, RZ, R11, R0 ;  /* 0x0000000bff037219 */ /* 0x000fe40000011600 */
[----:B------:R2:W3:Y:S03]  /*6a20*/  F2I.U32.TRUNC.NTZ R0, R6 ;  /* 0x0000000600007305 */ /* 0x0004e6000020f000 */
[----:B------:R-:W1:Y:S01]  /*6a30*/  LDC R14, c[0x0][0x648] ;  /* 0x00019200ff0e7b82 */ /* 0x000e620000000800 */
[-CC-:B----4-:R-:W-:Y:S02]  /*6a40*/  SHF.R.U64 R15, R10, R8.reuse, R3.reuse ;  /* 0x000000080a0f7219 */ /* 0x190fe40000001203 */
[----:B------:R-:W-:-:S03]  /*6a50*/  SHF.R.U32.HI R5, RZ, R8, R3 ;  /* 0x00000008ff057219 */ /* 0x000fc60000011603 */
[----:B------:R-:W-:Y:S02]  /*6a60*/  IMAD.MOV.U32 R4, RZ, RZ, R15 ;  /* 0x000000ffff047224 */ /* 0x000fe400078e000f */
[----:B------:R-:W4:Y:S01]  /*6a70*/  LDC R20, c[0x0][0x638] ;  /* 0x00018e00ff147b82 */ /* 0x000f220000000800 */
[----:B0-----:R-:W-:-:S07]  /*6a80*/  IMAD R25, R9, R7, R12 ;  /* 0x0000000709197224 */ /* 0x001fce00078e020c */
[----:B------:R-:W0:Y:S08]  /*6a90*/  LDC R24, c[0x0][0x610] ;  /* 0x00018400ff187b82 */ /* 0x000e300000000800 */
[----:B------:R-:W0:Y:S01]  /*6aa0*/  LDC R28, c[0x0][0x600] ;  /* 0x00018000ff1c7b82 */ /* 0x000e220000000800 */
[----:B--23--:R-:W-:Y:S05]  /*6ab0*/  @!P0 BRA `(.L_x_165) ;  /* 0x0000000000288947 */ /* 0x00cfea0003800000 */
        /* <DEDUP_REMOVED lines=10> */
.L_x_165:
[----:B------:R-:W-:Y:S02]  /*6b60*/  ISETP.NE.AND P0, PT, R2, 0x1, PT ;  /* 0x000000010200780c */ /* 0x000fe40003f05270 */
[----:B-1----:R-:W-:Y:S01]  /*6b70*/  SHF.R.U64 R3, R4, R14, R5 ;  /* 0x0000000e04037219 */ /* 0x002fe20000001205 */
[----:B------:R-:W-:Y:S01]  /*6b80*/  IMAD.MOV R5, RZ, RZ, -R0 ;  /* 0x000000ffff057224 */ /* 0x000fe200078e0a00 */
[----:B------:R-:W-:-:S03]  /*6b90*/  LOP3.LUT R0, R10, R101, RZ, 0xc0, !PT ;  /* 0x000000650a007212 */ /* 0x000fc600078ec0ff */
[----:B------:R-:W-:Y:S02]  /*6ba0*/  IMAD.MOV R4, RZ, RZ, -R3 ;  /* 0x000000ffff047224 */ /* 0x000fe400078e0a03 */
[----:B------:R-:W-:Y:S01]  /*6bb0*/  IMAD R22, R97, R3, R0 ;  /* 0x0000000361167224 */ /* 0x000fe200078e0200 */
[----:B------:R-:W-:Y:S01]  /*6bc0*/  LOP3.LUT R3, R13, R100, RZ, 0xc0, !PT ;  /* 0x000000640d037212 */ /* 0x000fe200078ec0ff */
[----:B----4-:R-:W-:Y:S02]  /*6bd0*/  IMAD R0, R4, R20, R15 ;  /* 0x0000001404007224 */ /* 0x010fe400078e020f */
[----:B------:R-:W-:Y:S02]  /*6be0*/  @P0 IMAD R25, R21, R5, R18 ;  /* 0x0000000515190224 */ /* 0x000fe400078e0212 */
[----:B0-----:R-:W-:Y:S02]  /*6bf0*/  IMAD R3, R0, R28, R3 ;  /* 0x0000001c00037224 */ /* 0x001fe400078e0203 */
[----:B------:R-:W-:-:S02]  /*6c00*/  IMAD R22, R22, R24, R25 ;  /* 0x0000001816167224 */ /* 0x000fc400078e0219 */
[----:B------:R-:W-:-:S03]  /*6c10*/  IMAD.MOV.U32 R4, RZ, RZ, 0x1 ;  /* 0x00000001ff047424 */ /* 0x000fc600078e00ff */
[----:B------:R-:W-:Y:S02]  /*6c20*/  SEL R18, R3, R22, !P0 ;  /* 0x0000001603127207 */ /* 0x000fe40004000000 */
[----:B------:R-:W-:Y:S02]  /*6c30*/  PRMT R0, R4, 0x7610, R0 ;  /* 0x0000761004007816 */ /* 0x000fe40000000000 */
[----:B------:R-:W-:-:S07]  /*6c40*/  SEL R22, R22, R3, !P0 ;  /* 0x0000000316167207 */ /* 0x000fce0004000000 */
.L_x_163:
[----:B------:R-:W-:Y:S01]  /*6c50*/  LOP3.LUT P0, RZ, R0, 0xff, RZ, 0xc0, !PT ;  /* 0x000000ff00ff7812 */ /* 0x000fe2000780c0ff */
[----:B------:R-:W-:Y:S01]  /*6c60*/  UIMAD.WIDE.U32 UR4, UR38, -0x55555555, URZ ;  /* 0xaaaaaaab260478a5 */ /* 0x000fe2000f8e003f */
[----:B------:R-:W-:-:S03]  /*6c70*/  LOP3.LUT R105, R105, 0x1, RZ, 0x3c, !PT ;  /* 0x0000000169697812 */ /* 0x000fc600078e3cff */
[----:B------:R-:W-:-:S04]  /*6c80*/  USHF.R.U32.HI UR4, URZ, 0x1, UR5 ;  /* 0x000000013f047899 */ /* 0x000fc80008011605 */
[----:B------:R-:W-:-:S04]  /*6c90*/  UIMAD UR38, UR4, -0x3, UR38 ;  /* 0xfffffffd042678a4 */ /* 0x000fc8000f8e0226 */
[----:B------:R-:W-:Y:S08]  /*6ca0*/  @P0 BRA `(.L_x_166) ;  /* 0xffffffa800900947 */ /* 0x000ff0000383ffff */
[----:B------:R-:W-:Y:S05]  /*6cb0*/  EXIT ;  /* 0x000000000000794d */ /* 0x000fea0003800000 */
.L_x_17:
[----:B------:R-:W-:-:S08]  /*6cc0*/  ISETP.NE.AND P0, PT, R14, RZ, PT ;  /* 0x000000ff0e00720c */ /* 0x000fd00003f05270 */
[----:B0-----:R-:W0:-:S00]  /*6cd0*/  USETMAXREG.DEALLOC.CTAPOOL 0x28 ;  /* 0x00000028000079c8 */ /* 0x001e0000080e0500 */
[----:B------:R-:W-:Y:S05]  /*6ce0*/  @P0 EXIT ;  /* 0x000000000000094d */ /* 0x000fea0003800000 */
[----:B0-----:R-:W-:Y:S01]  /*6cf0*/  LOP3.LUT P0, RZ, R3, 0xff, RZ, 0xc0, !PT ;  /* 0x000000ff03ff7812 */ /* 0x001fe2000780c0ff */
[----:B------:R-:W-:Y:S02]  /*6d00*/  IMAD.MOV.U32 R3, RZ, RZ, 0x1 ;  /* 0x00000001ff037424 */ /* 0x000fe400078e00ff */
[----:B------:R-:W-:-:S10]  /*6d10*/  IMAD.MOV.U32 R8, RZ, RZ, RZ ;  /* 0x000000ffff087224 */ /* 0x000fd400078e00ff */
[----:B------:R-:W-:Y:S05]  /*6d20*/  @!P0 BRA `(.L_x_167) ;  /* 0x0000000c00588947 */ /* 0x000fea0003800000 */
[----:B------:R-:W0:Y:S01]  /*6d30*/  S2UR UR8, SR_CgaCtaId ;  /* 0x00000000000879c3 */ /* 0x000e220000008800 */
[----:B------:R-:W-:Y:S01]  /*6d40*/  LOP3.LUT P0, RZ, R4, 0x1f, RZ, 0xc0, !PT ;  /* 0x0000001f04ff7812 */ /* 0x000fe2000780c0ff */
[----:B------:R-:W-:Y:S01]  /*6d50*/  ULDC UR5, c[0x0][0x658] ;  /* 0x0001960000057ab9 */ /* 0x000fe20000000800 */
[----:B------:R-:W-:Y:S01]  /*6d60*/  UMOV UR6, 0xffffffff ;  /* 0xffffffff00067882 */ /* 0x000fe20000000000 */
[----:B------:R-:W-:Y:S01]  /*6d70*/  BSSY B0, `(.L_x_167) ;  /* 0x00000d1000007945 */ /* 0x000fe20003800000 */
[----:B------:R-:W-:Y:S01]  /*6d80*/  USHF.L.U32 UR6, UR6, UR5, URZ ;  /* 0x0000000506067299 */ /* 0x000fe2000800063f */
[C---:B------:R-:W-:Y:S01]  /*6d90*/  ISETP.NE.AND P2, PT, R5.reuse, RZ, PT ;  /* 0x000000ff0500720c */ /* 0x040fe20003f45270 */
[----:B------:R-:W-:Y:S01]  /*6da0*/  IMAD.MOV.U32 R10, RZ, RZ, 0x1 ;  /* 0x00000001ff0a7424 */ /* 0x000fe200078e00ff */
[----:B------:R-:W-:Y:S01]  /*6db0*/  ISETP.NE.OR P0, PT, R5, RZ, !P0 ;  /* 0x000000ff0500720c */ /* 0x000fe20004705670 */
[----:B------:R-:W-:Y:S01]  /*6dc0*/  IMAD.MOV.U32 R3, RZ, RZ, 0x1 ;  /* 0x00000001ff037424 */ /* 0x000fe200078e00ff */
[----:B------:R-:W-:Y:S01]  /*6dd0*/  LOP3.LUT R9, R23, 0x2, RZ, 0xfc, !PT ;  /* 0x0000000217097812 */ /* 0x000fe200078efcff */
[----:B------:R-:W-:Y:S01]  /*6de0*/  IMAD.MOV.U32 R8, RZ, RZ, RZ ;  /* 0x000000ffff087224 */ /* 0x000fe200078e00ff */
[----:B------:R-:W-:Y:S01]  /*6df0*/  ULDC UR4, c[0x0][0x600] ;  /* 0x0001800000047ab9 */ /* 0x000fe20000000800 */
[----:B------:R-:W-:Y:S01]  /*6e00*/  UMOV UR7, 0x1 ;  /* 0x0000000100077882 */ /* 0x000fe20000000000 */
[----:B------:R-:W-:-:S02]  /*6e10*/  UIADD3 UR13, UR40, 0x1, URZ ;  /* 0x00000001280d7890 */ /* 0x000fc4000fffe03f */
[----:B------:R-:W-:Y:S02]  /*6e20*/  UIADD3 UR4, UR4, -0x1, URZ ;  /* 0xffffffff04047890 */ /* 0x000fe4000fffe03f */
[----:B------:R-:W-:Y:S02]  /*6e30*/  USHF.L.U32 UR5, UR7, UR5, URZ ;  /* 0x0000000507057299 */ /* 0x000fe4000800063f */
[----:B------:R-:W-:Y:S01]  /*6e40*/  ULOP3.LUT UR6, URZ, UR6, URZ, 0x33, !UPT ;  /* 0x000000063f067292 */ /* 0x000fe2000f8e333f */
[----:B------:R-:W-:Y:S01]  /*6e50*/  ULDC.64 UR30, c[0x0][0x198] ;  /* 0x00006600001e7ab9 */ /* 0x000fe20000000a00 */
[----:B0-----:R-:W-:-:S10]  /*6e60*/  IMAD.U32 R11, RZ, RZ, UR8 ;  /* 0x00000008ff0b7e24 */ /* 0x001fd4000f8e00ff */
.L_x_179:
[----:B------:R-:W-:-:S03]  /*6e70*/  UMOV UR7, 0xffffffff ;  /* 0xffffffff00077882 */ /* 0x000fc60000000000 */
[----:B------:R-:W-:Y:S05]  /*6e80*/  BRA.DIV UR7, `(.L_x_168) ;  /* 0x0000000e07f87947 */ /* 0x000fea000b800000 */
[----:B------:R-:W-:-:S13]  /*6e90*/  ELECT P6, URZ, PT ;  /* 0x00000000003f782f */ /* 0x000fda00038c0000 */
.L_x_191:
[----:B------:R-:W0:Y:S01]  /*6ea0*/  LDC R4, c[0x0][0x28c] ;  /* 0x0000a300ff047b82 */ /* 0x000e220000000800 */
[----:B------:R-:W-:Y:S01]  /*6eb0*/  BSSY B1, `(.L_x_169) ;  /* 0x0000048000017945 */ /* 0x000fe20003800000 */
[----:B0-----:R-:W-:-:S13]  /*6ec0*/  ISETP.LT.OR P6, PT, R4, 0x1, !P6 ;  /* 0x000000010400780c */ /* 0x001fda00077c1670 */
[----:B------:R-:W-:Y:S05]  /*6ed0*/  @P6 BRA `(.L_x_170) ;  /* 0x0000000400146947 */ /* 0x000fea0003800000 */
[----:B------:R-:W-:Y:S02]  /*6ee0*/  IMAD R11, R22, 0x2, R11 ;  /* 0x00000002160b7824 */ /* 0x000fe400078e020b */
[----:B------:R-:W-:Y:S02]  /*6ef0*/  IMAD.SHL.U32 R18, R18, 0x80, RZ ;  /* 0x0000008012127824 */ /* 0x000fe400078e00ff */
[----:B------:R-:W-:Y:S02]  /*6f00*/  IMAD.MOV.U32 R15, RZ, RZ, RZ ;  /* 0x000000ffff0f7224 */ /* 0x000fe400078e00ff */
[----:B------:R-:W-:Y:S02]  /*6f10*/  IMAD.U32 R20, RZ, RZ, UR13 ;  /* 0x0000000dff147e24 */ /* 0x000fe4000f8e00ff */
[----:B------:R-:W-:Y:S02]  /*6f20*/  IMAD.MOV.U32 R4, RZ, RZ, R3 ;  /* 0x000000ffff047224 */ /* 0x000fe400078e0003 */
[----:B------:R-:W-:-:S02]  /*6f30*/  IMAD.MOV.U32 R6, RZ, RZ, R8 ;  /* 0x000000ffff067224 */ /* 0x000fc400078e0008 */
[----:B------:R-:W-:-:S07]  /*6f40*/  IMAD.SHL.U32 R12, R11, 0x20, RZ ;  /* 0x000000200b0c7824 */ /* 0x000fce00078e00ff */
.L_x_174:
[----:B------:R-:W0:Y:S01]  /*6f50*/  S2UR UR7, SR_CgaCtaId ;  /* 0x00000000000779c3 */ /* 0x000e220000008800 */
[----:B------:R-:W-:Y:S02]  /*6f60*/  MOV R14, 0x400 ;  /* 0x00000400000e7802 */ /* 0x000fe40000000f00 */
[----:B------:R-:W-:-:S05]  /*6f70*/  SHF.L.U32 R5, R4, 0x1f, RZ ;  /* 0x0000001f04057819 */ /* 0x000fca00000006ff */
[----:B------:R-:W1:Y:S01]  /*6f80*/  @!P2 LDC R7, c[0x0][0x500] ;  /* 0x00014000ff07ab82 */ /* 0x000e620000000800 */
[----:B0-----:R-:W-:-:S05]  /*6f90*/  IMAD.U32 R11, RZ, RZ, UR7 ;  /* 0x00000007ff0b7e24 */ /* 0x001fca000f8e00ff */
[----:B------:R-:W-:-:S05]  /*6fa0*/  LEA R13, R11, R14, 0x18 ;  /* 0x0000000e0b0d7211 */ /* 0x000fca00078ec0ff */
[----:B------:R-:W-:-:S04]  /*6fb0*/  IMAD R14, R6, 0x8, R13 ;  /* 0x00000008060e7824 */ /* 0x000fc800078e020d */
[----:B------:R-:W0:Y:S02]  /*6fc0*/  SYNCS.PHASECHK.TRANS64.TRYWAIT P1, [R14+URZ+0x18], R5 ;  /* 0x000018050e0075a7 */ /* 0x000e24000802017f */
[----:B01----:R-:W-:Y:S05]  /*6fd0*/  @!P1 BRA `(.L_x_171) ;  /* 0x0000000c00c49947 */ /* 0x003fea0003800000 */
.L_x_192:
[----:B0-----:R-:W-:Y:S01]  /*6fe0*/  PRMT R5, R9, 0x9910, RZ ;  /* 0x0000991009057816 */ /* 0x001fe200000000ff */
[----:B------:R0:W-:Y:S03]  /*6ff0*/  @!P2 SYNCS.ARRIVE.TRANS64 RZ, [R14+URZ], R7 ;  /* 0x000000070effa9a7 */ /* 0x0001e6000800003f */
[----:B------:R-:W-:-:S13]  /*7000*/  ISETP.NE.AND P1, PT, R5, 0x2, PT ;  /* 0x000000020500780c */ /* 0x000fda0003f25270 */
[----:B0-----:R-:W-:Y:S05]  /*7010*/  @P1 BRA `(.L_x_172) ;  /* 0x0000000000041947 */ /* 0x001fea0003800000 */
[----:B------:R-:W-:Y:S01]  /*7020*/  BPT.TRAP 0x1 ;  /* 0x000000040000795c */ /* 0x000fe20000300000 */
.L_x_172:
[----:B------:R-:W-:Y:S05]  /*7030*/  @P0 BRA `(.L_x_173) ;  /* 0x0000000000040947 */ /* 0x000fea0003800000 */
[----:B------:R-:W-:Y:S01]  /*7040*/  BPT.TRAP 0x1 ;  /* 0x000000040000795c */ /* 0x000fe20000300000 */
.L_x_173:
[----:B------:R-:W-:Y:S01]  /*7050*/  IMAD R5, R6, 0x4, R11 ;  /* 0x0000000406057824 */ /* 0x000fe200078e020b */
[----:B------:R-:W-:Y:S01]  /*7060*/  R2UR UR34, R15 ;  /* 0x000000000f2272ca */ /* 0x000fe200000e0000 */
[----:B------:R-:W-:Y:S01]  /*7070*/  VIADD R20, R20, 0xffffffff ;  /* 0xffffffff14147836 */ /* 0x000fe20000000000 */
[----:B------:R-:W-:Y:S01]  /*7080*/  R2UR UR33, R14 ;  /* 0x000000000e2172ca */ /* 0x000fe200000e0000 */
[----:B------:R-:W-:Y:S01]  /*7090*/  IMAD.SHL.U32 R5, R5, 0x800, RZ ;  /* 0x0000080005057824 */ /* 0x000fe200078e00ff */
[----:B------:R-:W-:Y:S01]  /*70a0*/  R2UR UR36, R19 ;  /* 0x00000000132472ca */ /* 0x000fe200000e0000 */
[----:B------:R-:W-:Y:S01]  /*70b0*/  UIADD3 UR14, UP0, UR30, 0xf0, URZ ;  /* 0x000000f01e0e7890 */ /* 0x000fe2000ff1e03f */
[----:B------:R-:W-:Y:S01]  /*70c0*/  R2UR UR35, R12 ;  /* 0x000000000c2372ca */ /* 0x000fe200000e0000 */
[--C-:B------:R-:W-:Y:S01]  /*70d0*/  IMAD R5, R5, 0x2, R13.reuse ;  /* 0x0000000205057824 */ /* 0x100fe200078e020d */
[----:B------:R-:W-:Y:S01]  /*70e0*/  R2UR UR19, R18 ;  /* 0x00000000121372ca */ /* 0x000fe200000e0000 */
[----:B------:R-:W-:Y:S01]  /*70f0*/  IMAD R13, R6, 0x8000, R13 ;  /* 0x00008000060d7824 */ /* 0x000fe200078e020d */
[----:B------:R-:W-:Y:S01]  /*7100*/  UIADD3 UR38, UP1, UR30, 0x1f0, URZ ;  /* 0x000001f01e267890 */ /* 0x000fe2000ff3e03f */
[----:B------:R-:W-:Y:S01]  /*7110*/  ISETP.GT.AND P3, PT, R20, 0x1, PT ;  /* 0x000000011400780c */ /* 0x000fe20003f64270 */
[----:B------:R-:W-:Y:S01]  /*7120*/  UIADD3.X UR15, URZ, UR31, URZ, UP0, !UPT ;  /* 0x0000001f3f0f7290 */ /* 0x000fe200087fe43f */
[----:B------:R-:W-:Y:S01]  /*7130*/  R2UR UR24, R5 ;  /* 0x00000000051872ca */ /* 0x000fe200000e0000 */
[----:B------:R-:W-:Y:S01]  /*7140*/  UIADD3 UR26, UR34, 0x40, URZ ;  /* 0x00000040221a7890 */ /* 0x000fe2000fffe03f */
[----:B------:R-:W-:Y:S01]  /*7150*/  R2UR UR8, R13 ;  /* 0x000000000d0872ca */ /* 0x000fe200000e0000 */
[----:B------:R-:W-:Y:S01]  /*7160*/  UIADD3.X UR39, URZ, UR31, URZ, UP1, !UPT ;  /* 0x0000001f3f277290 */ /* 0x000fe20008ffe43f */
[----:B------:R-:W-:Y:S01]  /*7170*/  VIADD R6, R6, 0x1 ;  /* 0x0000000106067836 */ /* 0x000fe20000000000 */
[----:B------:R-:W-:Y:S01]  /*7180*/  UMOV UR7, 0x30000 ;  /* 0x0003000000077882 */ /* 0x000fe20000000000 */
[----:B------:R-:W-:Y:S01]  /*7190*/  UMOV UR22, 0x0 ;  /* 0x0000000000167882 */ /* 0x000fe20000000000 */
[----:B------:R-:W-:Y:S01]  /*71a0*/  UMOV UR23, 0x10000000 ;  /* 0x1000000000177882 */ /* 0x000fe20000000000 */
[----:B------:R-:W-:Y:S01]  /*71b0*/  UMOV UR25, UR33 ;  /* 0x0000002100197c82 */ /* 0x000fe20008000000 */
[----:B------:R-:W-:Y:S01]  /*71c0*/  ISETP.NE.AND P1, PT, R6, 0x3, PT ;  /* 0x000000030600780c */ /* 0x000fe20003f25270 */
[----:B------:R-:W-:Y:S01]  /*71d0*/  UMOV UR28, UR36 ;  /* 0x00000024001c7c82 */ /* 0x000fe20008000000 */
[----:B------:R-:W-:Y:S01]  /*71e0*/  UMOV UR27, UR35 ;  /* 0x00000023001b7c82 */ /* 0x000fe20008000000 */
[----:B------:R-:W-:Y:S01]  /*71f0*/  UMOV UR17, UR33 ;  /* 0x0000002100117c82 */ /* 0x000fe20008000000 */
[----:B------:R-:W-:Y:S01]  /*7200*/  UIADD3 UR32, UR24, 0x100, URZ ;  /* 0x0000010018207890 */ /* 0x000fe2000fffe03f */
[----:B------:R-:W-:Y:S01]  /*7210*/  SEL R5, RZ, 0x1, P1 ;  /* 0x00000001ff057807 */ /* 0x000fe20000800000 */
[----:B------:R-:W-:Y:S01]  /*7220*/  UIADD3 UR24, UR24, 0x2100, URZ ;  /* 0x0000210018187890 */ /* 0x000fe2000fffe03f */
[----:B------:R-:W-:Y:S01]  /*7230*/  VIADD R15, R15, 0x80 ;  /* 0x000000800f0f7836 */ /* 0x000fe20000000000 */
[----:B------:R-:W-:Y:S01]  /*7240*/  UIADD3 UR16, UR8, 0xc100, URZ ;  /* 0x0000c10008107890 */ /* 0x000fe2000fffe03f */
[----:B------:R-:W-:Y:S01]  /*7250*/  LOP3.LUT R4, R4, R5, RZ, 0x3c, !PT ;  /* 0x0000000504047212 */ /* 0x000fe200078e3cff */
[----:B------:R-:W-:Y:S01]  /*7260*/  UIADD3 UR8, UR8, 0x10100, URZ ;  /* 0x0001010008087890 */ /* 0x000fe2000fffe03f */
[----:B------:R-:W-:Y:S01]  /*7270*/  SEL R6, R6, RZ, P1 ;  /* 0x000000ff06067207 */ /* 0x000fe20000800000 */
[----:B------:R-:W-:Y:S01]  /*7280*/  UMOV UR18, UR34 ;  /* 0x0000002200127c82 */ /* 0x000fe20008000000 */
[----:B------:R-:W-:Y:S01]  /*7290*/  UMOV UR20, UR36 ;  /* 0x0000002400147c82 */ /* 0x000fe20008000000 */
[----:B------:R0:W-:Y:S01]  /*72a0*/  UTMALDG.3D.MULTICAST [UR32], [UR14], UR7, desc[UR22] ;  /* 0x000016200e0073b4 */ /* 0x0001e20008011807 */
[----:B------:R-:W-:Y:S01]  /*72b0*/  UMOV UR9, UR33 ;  /* 0x0000002100097c82 */ /* 0x000fe20008000000 */
[----:B------:R-:W-:Y:S01]  /*72c0*/  UMOV UR11, UR19 ;  /* 0x00000013000b7c82 */ /* 0x000fe20008000000 */
[----:B------:R-:W-:Y:S01]  /*72d0*/  UMOV UR12, UR36 ;  /* 0x00000024000c7c82 */ /* 0x000fe20008000000 */
[----:B------:R-:W-:Y:S01]  /*72e0*/  UMOV UR10, UR26 ;  /* 0x0000001a000a7c82 */ /* 0x000fe20008000000 */
[----:B------:R0:W-:Y:S01]  /*72f0*/  UTMALDG.3D.MULTICAST [UR24], [UR14], UR7, desc[UR22] ;  /* 0x000016180e0073b4 */ /* 0x0001e20008011807 */
[----:B------:R0:W-:Y:S01]  /*7300*/  UTMALDG.3D [UR16], [UR38], desc[UR22] ;  /* 0x00001610260075b4 */ /* 0x0001e20008011000 */
[----:B------:R0:W-:Y:S02]  /*7310*/  UTMALDG.3D [UR8], [UR38], desc[UR22] ;  /* 0x00001608260075b4 */ /* 0x0001e40008011000 */
[----:B0-----:R-:W-:Y:S05]  /*7320*/  @P3 BRA `(.L_x_174) ;  /* 0xfffffffc00083947 */ /* 0x001fea000383ffff */
.L_x_170:
[----:B------:R-:W-:Y:S05]  /*7330*/  BSYNC B1 ;  /* 0x0000000000017941 */ /* 0x000fea0003800000 */
.L_x_169:
[----:B------:R-:W3:Y:S01]  /*7340*/  LDL.64 R24, [R1] ;  /* 0x0000000001187983 */ /* 0x000ee20000100a00 */
[----:B------:R-:W-:Y:S01]  /*7350*/  LOP3.LUT P4, RZ, R10, 0xff, RZ, 0xc0, !PT ;  /* 0x000000ff0aff7812 */ /* 0x000fe2000788c0ff */
[----:B------:R-:W-:Y:S01]  /*7360*/  VIADD R7, R8, UR40 ;  /* 0x0000002808077c36 */ /* 0x000fe20008000000 */
[----:B------:R-:W-:Y:S01]  /*7370*/  ULDC.64 UR8, c[0x0][0x650] ;  /* 0x0001940000087ab9 */ /* 0x000fe20000000a00 */
[----:B------:R-:W-:Y:S01]  /*7380*/  IMAD.U32 R8, RZ, RZ, UR40 ;  /* 0x00000028ff087e24 */ /* 0x000fe2000f8e00ff */
[----:B------:R-:W-:Y:S01]  /*7390*/  UISETP.GE.U32.AND UP0, UPT, UR40, 0x3, UPT ;  /* 0x000000032800788c */ /* 0x000fe2000bf06070 */
[----:B------:R-:W-:Y:S01]  /*73a0*/  BSSY B1, `(.L_x_175) ;  /* 0x000006b000017945 */ /* 0x000fe20003800000 */
[----:B------:R-:W-:Y:S01]  /*73b0*/  ISETP.GT.U32.AND P1, PT, R7, 0x2, PT ;  /* 0x000000020700780c */ /* 0x000fe20003f24070 */
[----:B------:R-:W-:Y:S01]  /*73c0*/  IMAD.MOV.U32 R22, RZ, RZ, -0x1 ;  /* 0xffffffffff167424 */ /* 0x000fe200078e00ff */
[----:B------:R-:W-:Y:S01]  /*73d0*/  PRMT R10, RZ, 0x7610, R10 ;  /* 0x00007610ff0a7816 */ /* 0x000fe2000000000a */
[----:B------:R-:W-:Y:S01]  /*73e0*/  IMAD.MOV.U32 R18, RZ, RZ, -0x1 ;  /* 0xffffffffff127424 */ /* 0x000fe200078e00ff */
[----:B------:R-:W-:Y:S01]  /*73f0*/  ISETP.LT.U32.AND P1, PT, R8, 0x3, P1 ;  /* 0x000000030800780c */ /* 0x000fe20000f21070 */
[----:B------:R-:W-:Y:S01]  /*7400*/  IMAD.MOV.U32 R19, RZ, RZ, -0x1 ;  /* 0xffffffffff137424 */ /* 0x000fe200078e00ff */
[----:B------:R-:W-:Y:S01]  /*7410*/  PLOP3.LUT P3, PT, PT, PT, UP0, 0x80, 0x0 ;  /* 0x000000000000781c */ /* 0x000fe20003f6f008 */
[----:B------:R-:W0:Y:S01]  /*7420*/  @P4 S2R R11, SR_CgaCtaId ;  /* 0x00000000000b4919 */ /* 0x000e220000008800 */
[----:B------:R-:W-:-:S04]  /*7430*/  @P4 MOV R4, 0x400 ;  /* 0x0000040000044802 */ /* 0x000fc80000000f00 */
[----:B0-----:R-:W-:Y:S01]  /*7440*/  @P4 LEA R6, R11, R4, 0x18 ;  /* 0x000000040b064211 */ /* 0x001fe200078ec0ff */
[----:B------:R-:W-:Y:S01]  /*7450*/  IMAD.WIDE.U32 R4, R7, -0x55555555, RZ ;  /* 0xaaaaaaab07047825 */ /* 0x000fe200078e00ff */
[----:B------:R-:W-:Y:S02]  /*7460*/  SEL R4, RZ, 0x1, !P1 ;  /* 0x00000001ff047807 */ /* 0x000fe40004800000 */
[----:B------:R0:W-:Y:S02]  /*7470*/  @P4 SYNCS.ARRIVE.TRANS64.A1T0 RZ, [R6+URZ+0x68], RZ ;  /* 0x000068ff06ff49a7 */ /* 0x0001e4000810003f */
[----:B------:R-:W-:Y:S02]  /*7480*/  LOP3.LUT R3, R3, R4, RZ, 0x3c, !PT ;  /* 0x0000000403037212 */ /* 0x000fe400078e3cff */
[----:B------:R-:W-:Y:S02]  /*7490*/  PRMT R4, RZ, 0x7610, R4 ;  /* 0x00007610ff047816 */ /* 0x000fe40000000004 */
[----:B0-----:R-:W-:-:S04]  /*74a0*/  SHF.R.U32.HI R6, RZ, 0x1, R5 ;  /* 0x00000001ff067819 */ /* 0x001fc80000011605 */
[----:B------:R-:W-:Y:S01]  /*74b0*/  @P3 LOP3.LUT R3, R3, 0x1, R6, 0x78, !PT ;  /* 0x0000000103033812 */ /* 0x000fe200078e7806 */
[----:B------:R-:W-:Y:S01]  /*74c0*/  IMAD R8, R6, -0x3, R7 ;  /* 0xfffffffd06087824 */ /* 0x000fe200078e0207 */
[----:B---3--:R-:W-:-:S04]  /*74d0*/  IADD3 R16, P4, R16, R24, RZ ;  /* 0x0000001810107210 */ /* 0x008fc80007f9e0ff */
[----:B------:R-:W-:Y:S01]  /*74e0*/  ISETP.GE.U32.AND P1, PT, R16, UR8, PT ;  /* 0x0000000810007c0c */ /* 0x000fe2000bf26070 */
[----:B------:R-:W-:-:S05]  /*74f0*/  IMAD.X R17, R17, 0x1, R0, P4 ;  /* 0x0000000111117824 */ /* 0x000fca00020e0600 */
[----:B------:R-:W-:-:S13]  /*7500*/  ISETP.GE.U32.AND.EX P1, PT, R17, UR9, PT, P1 ;  /* 0x0000000911007c0c */ /* 0x000fda000bf26110 */
[----:B------:R-:W-:Y:S05]  /*7510*/  @P1 BRA `(.L_x_176) ;  /* 0x00000004004c1947 */ /* 0x000fea0003800000 */
[----:B------:R-:W0:Y:S01]  /*7520*/  S2R R13, SR_CTAID.X ;  /* 0x00000000000d7919 */ /* 0x000e220000002500 */
[----:B------:R-:W-:Y:S01]  /*7530*/  ULDC.64 UR8, c[0x0][0x628] ;  /* 0x00018a0000087ab9 */ /* 0x000fe20000000a00 */
[----:B------:R-:W1:Y:S01]  /*7540*/  LDC R14, c[0x0][0x144] ;  /* 0x00005100ff0e7b82 */ /* 0x000e620000000800 */
[----:B------:R-:W-:Y:S01]  /*7550*/  ISETP.NE.U32.AND P1, PT, RZ, UR8, PT ;  /* 0x00000008ff007c0c */ /* 0x000fe2000bf25070 */
[----:B------:R-:W3:Y:S01]  /*7560*/  S2R R12, SR_CTAID.Y ;  /* 0x00000000000c7919 */ /* 0x000ee20000002600 */
[----:B------:R-:W-:Y:S01]  /*7570*/  ULDC UR10, c[0x0][0x630] ;  /* 0x00018c00000a7ab9 */ /* 0x000fe20000000800 */
[----:B------:R-:W-:Y:S01]  /*7580*/  ULDC UR11, c[0x0][0x150] ;  /* 0x00005400000b7ab9 */ /* 0x000fe20000000800 */
[----:B------:R-:W-:Y:S01]  /*7590*/  ISETP.NE.AND.EX P1, PT, RZ, UR9, PT, P1 ;  /* 0x00000009ff007c0c */ /* 0x000fe2000bf25310 */
[----:B------:R-:W-:Y:S02]  /*75a0*/  IMAD.MOV.U32 R4, RZ, RZ, R16 ;  /* 0x000000ffff047224 */ /* 0x000fe400078e0010 */
[----:B------:R-:W-:Y:S01]  /*75b0*/  IMAD.MOV.U32 R5, RZ, RZ, R17 ;  /* 0x000000ffff057224 */ /* 0x000fe200078e0011 */
[----:B0-----:R-:W-:-:S09]  /*75c0*/  I2FP.F32.U32 R18, R13 ;  /* 0x0000000d00127245 */ /* 0x001fd20000201000 */
[----:B------:R-:W-:Y:S05]  /*75d0*/  @!P1 BRA `(.L_x_177) ;  /* 0x0000000000289947 */ /* 0x000fea0003800000 */
[----:B------:R-:W-:Y:S02]  /*75e0*/  ULDC UR7, c[0x0][0x634] ;  /* 0x00018d0000077ab9 */ /* 0x000fe40000000800 */
[----:B------:R-:W-:-:S05]  /*75f0*/  IADD3 R5, P1, R16, UR7, RZ ;  /* 0x0000000710057c10 */ /* 0x000fca000ff3e0ff */
[----:B------:R-:W-:-:S04]  /*7600*/  IMAD.X R15, RZ, RZ, R17, P1 ;  /* 0x000000ffff0f7224 */ /* 0x000fc800008e0611 */
[----:B------:R-:W-:-:S04]  /*7610*/  IMAD.WIDE.U32 R6, R15, UR8, RZ ;  /* 0x000000080f067c25 */ /* 0x000fc8000f8e00ff */
[----:B------:R-:W-:-:S04]  /*7620*/  IMAD.WIDE.U32 R6, P1, R5, UR9, R6 ;  /* 0x0000000905067c25 */ /* 0x000fc8000f820006 */
[----:B------:R-:W-:-:S04]  /*7630*/  IMAD.WIDE.U32 R4, R5, UR8, RZ ;  /* 0x0000000805047c25 */ /* 0x000fc8000f8e00ff */
[----:B------:R-:W-:Y:S01]  /*7640*/  IMAD.MOV.U32 R4, RZ, RZ, R7 ;  /* 0x000000ffff047224 */ /* 0x000fe200078e0007 */
[----:B------:R-:W-:Y:S01]  /*7650*/  IADD3 RZ, P3, R5, R6, RZ ;  /* 0x0000000605ff7210 */ /* 0x000fe20007f7e0ff */
[----:B------:R-:W-:-:S04]  /*7660*/  IMAD.X R5, RZ, RZ, RZ, P1 ;  /* 0x000000ffff057224 */ /* 0x000fc800008e06ff */
[----:B------:R-:W-:-:S08]  /*7670*/  IMAD.WIDE.U32.X R4, R15, UR9, R4, P3 ;  /* 0x000000090f047c25 */ /* 0x000fd000098e0404 */
.L_x_177:
[----:B------:R-:W-:Y:S01]  /*7680*/  FMUL R18, R18, UR11 ;  /* 0x0000000b12127c20 */ /* 0x000fe20008400000 */
[--C-:B------:R-:W-:Y:S01]  /*7690*/  SHF.R.U64 R19, R4, UR10, R5.reuse ;  /* 0x0000000a04137c19 */ /* 0x100fe20008001205 */
[----:B------:R-:W-:Y:S01]  /*76a0*/  ULDC.64 UR8, c[0x0][0x620] ;  /* 0x0001880000087ab9 */ /* 0x000fe20000000a00 */
[----:B------:R-:W-:Y:S01]  /*76b0*/  SHF.R.U32.HI R4, RZ, UR10, R5 ;  /* 0x0000000aff047c19 */ /* 0x000fe20008011605 */
[----:B------:R-:W-:Y:S01]  /*76c0*/  ULDC.64 UR10, c[0x0][0x640] ;  /* 0x00019000000a7ab9 */ /* 0x000fe20000000a00 */
[----:B------:R-:W-:Y:S01]  /*76d0*/  IADD3 R5, P1, RZ, -R19, RZ ;  /* 0x80000013ff057210 */ /* 0x000fe20007f3e0ff */
[----:B------:R-:W0:Y:S01]  /*76e0*/  F2I.U32.TRUNC.NTZ R18, R18 ;  /* 0x0000001200127305 */ /* 0x000e22000020f000 */
[----:B------:R-:W4:Y:S01]  /*76f0*/  LDC R15, c[0x0][0x148] ;  /* 0x00005200ff0f7b82 */ /* 0x000f220000000800 */
[----:B------:R-:W-:Y:S02]  /*7700*/  ULDC UR7, c[0x0][0x618] ;  /* 0x0001860000077ab9 */ /* 0x000fe40000000800 */
[----:B------:R-:W-:Y:S01]  /*7710*/  IMAD.X R4, RZ, RZ, ~R4, P1 ;  /* 0x000000ffff047224 */ /* 0x000fe200008e0e04 */
[----:B------:R-:W-:-:S03]  /*7720*/  ISETP.NE.U32.AND P1, PT, RZ, UR10, PT ;  /* 0x0000000aff007c0c */ /* 0x000fc6000bf25070 */
[----:B------:R-:W-:Y:S01]  /*7730*/  IMAD R4, R4, UR8, RZ ;  /* 0x0000000804047c24 */ /* 0x000fe2000f8e02ff */
[----:B------:R-:W-:-:S03]  /*7740*/  ISETP.NE.AND.EX P1, PT, RZ, UR11, PT, P1 ;  /* 0x0000000bff007c0c */ /* 0x000fc6000bf25310 */
[C---:B------:R-:W-:Y:S02]  /*7750*/  IMAD R7, R5.reuse, UR9, R4 ;  /* 0x0000000905077c24 */ /* 0x040fe4000f8e0204 */
[----:B------:R-:W-:Y:S01]  /*7760*/  IMAD.WIDE.U32 R4, R5, UR8, R16 ;  /* 0x0000000805047c25 */ /* 0x000fe2000f8e0010 */
[----:B------:R-:W-:-:S03]  /*7770*/  ULDC UR8, c[0x0][0x154] ;  /* 0x0000550000087ab9 */ /* 0x000fc60000000800 */
[----:B0-----:R-:W-:Y:S02]  /*7780*/  IMAD.MOV R6, RZ, RZ, -R18 ;  /* 0x000000ffff067224 */ /* 0x001fe400078e0a12 */
[----:B------:R-:W-:Y:S02]  /*7790*/  IMAD.IADD R5, R5, 0x1, R7 ;  /* 0x0000000105057824 */ /* 0x000fe400078e0207 */
[----:B-1----:R-:W-:Y:S01]  /*77a0*/  IMAD R13, R14, R6, R13 ;  /* 0x000000060e0d7224 */ /* 0x002fe200078e020d */
[----:B---3--:R-:W-:Y:S02]  /*77b0*/  I2FP.F32.U32 R6, R12 ;  /* 0x0000000c00067245 */ /* 0x008fe40000201000 */
[--C-:B------:R-:W-:Y:S02]  /*77c0*/  SHF.R.U64 R14, R4, UR7, R5.reuse ;  /* 0x00000007040e7c19 */ /* 0x100fe40008001205 */
[----:B------:R-:W-:Y:S01]  /*77d0*/  SHF.R.U32.HI R5, RZ, UR7, R5 ;  /* 0x00000007ff057c19 */ /* 0x000fe20008011605 */
[----:B------:R-:W-:Y:S01]  /*77e0*/  FMUL R6, R6, UR8 ;  /* 0x0000000806067c20 */ /* 0x000fe20008400000 */
[----:B------:R-:W-:-:S02]  /*77f0*/  ULDC UR7, c[0x0][0x608] ;  /* 0x0001820000077ab9 */ /* 0x000fc40000000800 */
[--C-:B------:R-:W-:Y:S01]  /*7800*/  SHF.R.U64 R20, R14, UR7, R5.reuse ;  /* 0x000000070e147c19 */ /* 0x100fe20008001205 */
[----:B------:R0:W1:Y:S01]  /*7810*/  F2I.U32.TRUNC.NTZ R21, R6 ;  /* 0x0000000600157305 */ /* 0x000062000020f000 */
[----:B------:R-:W-:Y:S01]  /*7820*/  SHF.R.U32.HI R5, RZ, UR7, R5 ;  /* 0x00000007ff057c19 */ /* 0x000fe20008011605 */
[----:B------:R-:W-:-:S03]  /*7830*/  ULDC UR7, c[0x0][0x658] ;  /* 0x0001960000077ab9 */ /* 0x000fc60000000800 */
[--C-:B------:R-:W-:Y:S02]  /*7840*/  SHF.R.U64 R18, R20, UR7, R5.reuse ;  /* 0x0000000714127c19 */ /* 0x100fe40008001205 */
[----:B------:R-:W-:-:S03]  /*7850*/  SHF.R.U32.HI R25, RZ, UR7, R5 ;  /* 0x00000007ff197c19 */ /* 0x000fc60008011605 */
[----:B------:R-:W-:Y:S02]  /*7860*/  IMAD.MOV.U32 R4, RZ, RZ, R18 ;  /* 0x000000ffff047224 */ /* 0x000fe400078e0012 */
[----:B------:R-:W-:Y:S01]  /*7870*/  IMAD.MOV.U32 R5, RZ, RZ, R25 ;  /* 0x000000ffff057224 */ /* 0x000fe200078e0019 */
[----:B0-----:R-:W-:Y:S06]  /*7880*/  @!P1 BRA `(.L_x_178) ;  /* 0x0000000000289947 */ /* 0x001fec0003800000 */
        /* <DEDUP_REMOVED lines=10> */
.L_x_178:
[----:B------:R-:W-:Y:S01]  /*7930*/  ISETP.NE.AND P1, PT, R2, 0x1, PT ;  /* 0x000000010200780c */ /* 0x000fe20003f25270 */
[----:B------:R-:W-:Y:S01]  /*7940*/  ULDC UR7, c[0x0][0x648] ;  /* 0x0001920000077ab9 */ /* 0x000fe20000000800 */
[----:B------:R-:W-:Y:S01]  /*7950*/  LOP3.LUT R20, R20, UR6, RZ, 0xc0, !PT ;  /* 0x0000000614147c12 */ /* 0x000fe2000f8ec0ff */
[----:B-1----:R-:W-:Y:S01]  /*7960*/  IMAD.MOV R21, RZ, RZ, -R21 ;  /* 0x000000ffff157224 */ /* 0x002fe200078e0a15 */
[----:B------:R-:W-:Y:S01]  /*7970*/  SHF.R.U64 R5, R4, UR7, R5 ;  /* 0x0000000704057c19 */ /* 0x000fe20008001205 */
[----:B------:R-:W-:Y:S01]  /*7980*/  ULDC UR7, c[0x0][0x638] ;  /* 0x00018e0000077ab9 */ /* 0x000fe20000000800 */
[----:B------:R-:W-:Y:S01]  /*7990*/  ULDC UR8, c[0x0][0x610] ;  /* 0x0001840000087ab9 */ /* 0x000fe20000000800 */
[----:B------:R-:W-:Y:S02]  /*79a0*/  IMAD.MOV.U32 R4, RZ, RZ, 0x1 ;  /* 0x00000001ff047424 */ /* 0x000fe400078e00ff */
[----:B------:R-:W-:Y:S02]  /*79b0*/  IMAD.MOV R7, RZ, RZ, -R5 ;  /* 0x000000ffff077224 */ /* 0x000fe400078e0a05 */
[----:B------:R-:W-:Y:S01]  /*79c0*/  IMAD R20, R5, UR5, R20 ;  /* 0x0000000505147c24 */ /* 0x000fe2000f8e0214 */
[----:B------:R-:W-:Y:S01]  /*79d0*/  LOP3.LUT R5, R14, UR4, RZ, 0xc0, !PT ;  /* 0x000000040e057c12 */ /* 0x000fe2000f8ec0ff */
[----:B----4-:R-:W-:-:S02]  /*79e0*/  @P1 IMAD R13, R15, R21, R12 ;  /* 0x000000150f0d1224 */ /* 0x010fc400078e020c */
[----:B------:R-:W-:Y:S01]  /*79f0*/  IMAD R18, R7, UR7, R18 ;  /* 0x0000000707127c24 */ /* 0x000fe2000f8e0212 */
[----:B------:R-:W-:Y:S01]  /*7a00*/  ULDC UR7, c[0x0][0x600] ;  /* 0x0001800000077ab9 */ /* 0x000fe20000000800 */
[----:B------:R-:W-:Y:S02]  /*7a10*/  IMAD R13, R20, UR8, R13 ;  /* 0x00000008140d7c24 */ /* 0x000fe4000f8e020d */
[----:B------:R-:W-:-:S05]  /*7a20*/  IMAD R22, R18, UR7, R5 ;  /* 0x0000000712167c24 */ /* 0x000fca000f8e0205 */
[----:B------:R-:W-:Y:S02]  /*7a30*/  SEL R18, R22, R13, !P1 ;  /* 0x0000000d16127207 */ /* 0x000fe40004800000 */
[----:B------:R-:W-:-:S07]  /*7a40*/  SEL R22, R13, R22, !P1 ;  /* 0x000000160d167207 */ /* 0x000fce0004800000 */
.L_x_176:
[----:B------:R-:W-:Y:S05]  /*7a50*/  BSYNC B1 ;  /* 0x0000000000017941 */ /* 0x000fea0003800000 */
.L_x_175:
[----:B------:R-:W-:-:S13]  /*7a60*/  LOP3.LUT P1, RZ, R4, 0xff, RZ, 0xc0, !PT ;  /* 0x000000ff04ff7812 */ /* 0x000fda000782c0ff */
[----:B------:R-:W-:Y:S05]  /*7a70*/  @P1 BRA `(.L_x_179) ;  /* 0xfffffff000fc1947 */ /* 0x000fea000383ffff */
[----:B------:R-:W-:Y:S05]  /*7a80*/  BSYNC B0 ;  /* 0x0000000000007941 */ /* 0x000fea0003800000 */
.L_x_167:
[----:B------:R-:W-:-:S03]  /*7a90*/  UMOV UR7, 0xffffffff ;  /* 0xffffffff00077882 */ /* 0x000fc60000000000 */
[----:B------:R-:W-:Y:S05]  /*7aa0*/  BRA.DIV UR7, `(.L_x_180) ;  /* 0x0000000607247947 */ /* 0x000fea000b800000 */
[----:B------:R-:W-:-:S13]  /*7ab0*/  ELECT P6, URZ, PT ;  /* 0x00000000003f782f */ /* 0x000fda00038c0000 */
.L_x_195:
[----:B------:R-:W-:Y:S04]  /*7ac0*/  BSSY B0, `(.L_x_181) ;  /* 0x0000022000007945 */ /* 0x000fe80003800000 */
[----:B------:R-:W-:Y:S05]  /*7ad0*/  @!P6 BRA `(.L_x_182) ;  /* 0x000000000080e947 */ /* 0x000fea0003800000 */
[----:B------:R-:W-:-:S04]  /*7ae0*/  LOP3.LUT R23, R23, 0x2, RZ, 0xfc, !PT ;  /* 0x0000000217177812 */ /* 0x000fc800078efcff */
[----:B------:R-:W-:-:S13]  /*7af0*/  ISETP.NE.AND P0, PT, R23, 0x3, PT ;  /* 0x000000031700780c */ /* 0x000fda0003f05270 */
[----:B------:R-:W-:Y:S05]  /*7b00*/  @!P0 BRA `(.L_x_183) ;  /* 0x0000000000048947 */ /* 0x000fea0003800000 */
[----:B------:R-:W-:Y:S01]  /*7b10*/  BPT.TRAP 0x1 ;  /* 0x000000040000795c */ /* 0x000fe20000300000 */
.L_x_183:
[----:B------:R-:W0:Y:S01]  /*7b20*/  S2R R5, SR_CgaCtaId ;  /* 0x0000000000057919 */ /* 0x000e220000008800 */
[----:B------:R-:W-:Y:S02]  /*7b30*/  MOV R0, 0x400 ;  /* 0x0000040000007802 */ /* 0x000fe40000000f00 */
[----:B------:R-:W-:Y:S02]  /*7b40*/  SHF.L.U32 R2, R3, 0x1f, RZ ;  /* 0x0000001f03027819 */ /* 0x000fe400000006ff */
[----:B0-----:R-:W-:-:S05]  /*7b50*/  LEA R5, R5, R0, 0x18 ;  /* 0x0000000005057211 */ /* 0x001fca00078ec0ff */
[----:B------:R-:W-:-:S04]  /*7b60*/  VIADD R5, R5, 0x18 ;  /* 0x0000001805057836 */ /* 0x000fc80000000000 */
[C---:B------:R-:W-:Y:S02]  /*7b70*/  IMAD R7, R8.reuse, 0x8, R5 ;  /* 0x0000000808077824 */ /* 0x040fe400078e0205 */
[----:B------:R-:W-:Y:S02]  /*7b80*/  VIADD R8, R8, 0x1 ;  /* 0x0000000108087836 */ /* 0x000fe40000000000 */
[----:B------:R-:W0:Y:S03]  /*7b90*/  SYNCS.PHASECHK.TRANS64.TRYWAIT P0, [R7+URZ], R2 ;  /* 0x00000002070075a7 */ /* 0x000e26000800017f */
[----:B------:R-:W-:-:S04]  /*7ba0*/  ISETP.NE.AND P1, PT, R8, 0x3, PT ;  /* 0x000000030800780c */ /* 0x000fc80003f25270 */
[----:B------:R-:W-:Y:S02]  /*7bb0*/  SEL R0, RZ, 0x1, P1 ;  /* 0x00000001ff007807 */ /* 0x000fe40000800000 */
[----:B------:R-:W-:Y:S02]  /*7bc0*/  SEL R8, R8, RZ, P1 ;  /* 0x000000ff08087207 */ /* 0x000fe40000800000 */
[----:B------:R-:W-:-:S03]  /*7bd0*/  LOP3.LUT R9, R3, R0, RZ, 0x3c, !PT ;  /* 0x0000000003097212 */ /* 0x000fc600078e3cff */
[----:B------:R-:W-:Y:S01]  /*7be0*/  IMAD R4, R8, 0x8, R5 ;  /* 0x0000000808047824 */ /* 0x000fe200078e0205 */
[----:B------:R-:W-:Y:S01]  /*7bf0*/  SHF.L.U32 R3, R9, 0x1f, RZ ;  /* 0x0000001f09037819 */ /* 0x000fe200000006ff */
[----:B0-----:R-:W-:Y:S06]  /*7c00*/  @!P0 BRA `(.L_x_184) ;  /* 0x0000000000ec8947 */ /* 0x001fec0003800000 */
.L_x_196:
[----:B------:R-:W1:Y:S01]  /*7c10*/  SYNCS.PHASECHK.TRANS64.TRYWAIT P0, [R4+URZ], R3 ;  /* 0x00000003040075a7 */ /* 0x000e62000800017f */
[----:B------:R-:W-:-:S05]  /*7c20*/  VIADD R0, R8, 0x1 ;  /* 0x0000000108007836 */ /* 0x000fca0000000000 */
[----:B------:R-:W-:-:S04]  /*7c30*/  ISETP.NE.AND P1, PT, R0, 0x3, PT ;  /* 0x000000030000780c */ /* 0x000fc80003f25270 */
[----:B0-----:R-:W-:Y:S02]  /*7c40*/  SEL R2, RZ, 0x1, P1 ;  /* 0x00000001ff027807 */ /* 0x001fe40000800000 */
[----:B------:R-:W-:Y:S02]  /*7c50*/  SEL R0, R0, RZ, P1 ;  /* 0x000000ff00007207 */ /* 0x000fe40000800000 */
[----:B------:R-:W-:Y:S01]  /*7c60*/  LOP3.LUT R2, R9, R2, RZ, 0x3c, !PT ;  /* 0x0000000209027212 */ /* 0x000fe200078e3cff */
[----:B-1----:R-:W-:Y:S06]  /*7c70*/  @!P0 BRA `(.L_x_185) ;  /* 0x0000000000e48947 */ /* 0x002fec0003800000 */
.L_x_197:
[----:B------:R-:W-:Y:S01]  /*7c80*/  IMAD R5, R0, 0x8, R5 ;  /* 0x0000000800057824 */ /* 0x000fe200078e0205 */
[----:B------:R-:W-:-:S07]  /*7c90*/  SHF.L.U32 R0, R2, 0x1f, RZ ;  /* 0x0000001f02007819 */ /* 0x000fce00000006ff */
.L_x_186:
[----:B-1----:R1:W3:Y:S02]  /*7ca0*/  SYNCS.PHASECHK.TRANS64.TRYWAIT P0, [R5+URZ], R0 ;  /* 0x00000000050075a7 */ /* 0x0022e4000800017f */
[----:B---3--:R-:W-:Y:S05]  /*7cb0*/  @!P0 NANOSLEEP.SYNCS 0x989680 ;  /* 0x009896800000895d */ /* 0x008fea0003900000 */
[----:B------:R-:W3:Y:S02]  /*7cc0*/  @!P0 SYNCS.PHASECHK.TRANS64 P0, [R5+URZ], R0 ;  /* 0x00000000050085a7 */ /* 0x000ee4000800007f */
[----:B---3--:R-:W-:Y:S05]  /*7cd0*/  @!P0 BRA `(.L_x_186) ;  /* 0xfffffffc00f08947 */ /* 0x008fea000383ffff */
.L_x_182:
[----:B------:R-:W-:Y:S05]  /*7ce0*/  BSYNC B0 ;  /* 0x0000000000007941 */ /* 0x000fea0003800000 */
.L_x_181:
[----:B------:R-:W-:Y:S05]  /*7cf0*/  EXIT ;  /* 0x000000000000794d */ /* 0x000fea0003800000 */
.L_x_19:
[----:B0-----:R-:W-:-:S04]  /*7d00*/  IMAD.U32 R3, RZ, RZ, UR43 ;  /* 0x0000002bff037e24 */ /* 0x001fc8000f8e00ff */
[----:B------:R0:W1:Y:S03]  /*7d10*/  SYNCS.PHASECHK.TRANS64.TRYWAIT P0, [R3+URZ+-0x8], R0 ;  /* 0xfffff800030075a7 */ /* 0x000066000800017f */
[----:B-1----:R-:W-:Y:S05]  /*7d20*/  @!P0 NANOSLEEP.SYNCS 0x989680 ;  /* 0x009896800000895d */ /* 0x002fea0003900000 */
[----:B------:R-:W1:Y:S02]  /*7d30*/  @!P0 SYNCS.PHASECHK.TRANS64 P0, [R3+URZ+-0x8], R0 ;  /* 0xfffff800030085a7 */ /* 0x000e64000800007f */
[----:B-1----:R-:W-:Y:S05]  /*7d40*/  @!P0 BRA `(.L_x_19) ;  /* 0xfffffffc00ec8947 */ /* 0x002fea000383ffff */
[----:B------:R-:W-:Y:S05]  /*7d50*/  BRA `(.L_x_187) ;  /* 0xffffff9800707947 */ /* 0x000fea000383ffff */
.L_x_24:
[----:B-1----:R1:W2:Y:S02]  /*7d60*/  SYNCS.PHASECHK.TRANS64.TRYWAIT P1, [R3+URZ], R0 ;  /* 0x00000000030075a7 */ /* 0x0022a4000802017f */
[----:B--2---:R-:W-:Y:S05]  /*7d70*/  @!P1 NANOSLEEP.SYNCS 0x989680 ;  /* 0x009896800000995d */ /* 0x004fea0003900000 */
[----:B------:R-:W2:Y:S02]  /*7d80*/  @!P1 SYNCS.PHASECHK.TRANS64 P1, [R3+URZ], R0 ;  /* 0x00000000030095a7 */ /* 0x000ea4000802007f */
[----:B--2---:R-:W-:Y:S05]  /*7d90*/  @!P1 BRA `(.L_x_24) ;  /* 0xfffffffc00f09947 */ /* 0x004fea000383ffff */
[----:B------:R-:W-:Y:S05]  /*7da0*/  BRA `(.L_x_23) ;  /* 0xffffff9800e47947 */ /* 0x000fea000383ffff */
.L_x_29:
[----:B-1----:R-:W-:-:S04]  /*7db0*/  IMAD.U32 R5, RZ, RZ, UR7 ;  /* 0x00000007ff057e24 */ /* 0x002fc8000f8e00ff */
[----:B------:R1:W2:Y:S03]  /*7dc0*/  SYNCS.PHASECHK.TRANS64.TRYWAIT P1, [R5+URZ], R4 ;  /* 0x00000004050075a7 */ /* 0x0002a6000802017f */
[----:B--2---:R-:W-:Y:S05]  /*7dd0*/  @!P1 NANOSLEEP.SYNCS 0x989680 ;  /* 0x009896800000995d */ /* 0x004fea0003900000 */
[----:B------:R-:W2:Y:S02]  /*7de0*/  @!P1 SYNCS.PHASECHK.TRANS64 P1, [R5+URZ], R4 ;  /* 0x00000004050095a7 */ /* 0x000ea4000802007f */
[----:B--2---:R-:W-:Y:S05]  /*7df0*/  @!P1 BRA `(.L_x_29) ;  /* 0xfffffffc00ec9947 */ /* 0x004fea000383ffff */
[----:B------:R-:W-:Y:S05]  /*7e00*/  BRA `(.L_x_28) ;  /* 0xffffffa000247947 */ /* 0x000fea000383ffff */
.L_x_35:
[----:B0-----:R-:W-:-:S04]  /*7e10*/  IMAD.U32 R3, RZ, RZ, UR43 ;  /* 0x0000002bff037e24 */ /* 0x001fc8000f8e00ff */
[----:B------:R0:W1:Y:S03]  /*7e20*/  SYNCS.PHASECHK.TRANS64.TRYWAIT P0, [R3+URZ+0x8], R0 ;  /* 0x00000800030075a7 */ /* 0x000066000800017f */
[----:B-1----:R-:W-:Y:S05]  /*7e30*/  @!P0 NANOSLEEP.SYNCS 0x989680 ;  /* 0x009896800000895d */ /* 0x002fea0003900000 */
[----:B------:R-:W1:Y:S02]  /*7e40*/  @!P0 SYNCS.PHASECHK.TRANS64 P0, [R3+URZ+0x8], R0 ;  /* 0x00000800030085a7 */ /* 0x000e64000800007f */
[----:B-1----:R-:W-:Y:S05]  /*7e50*/  @!P0 BRA `(.L_x_35) ;  /* 0xfffffffc00ec8947 */ /* 0x002fea000383ffff */
[----:B------:R-:W-:Y:S05]  /*7e60*/  BRA `(.L_x_188) ;  /* 0xffffffa400d47947 */ /* 0x000fea000383ffff */
.L_x_168:
[----:B------:R-:W-:Y:S01]  /*7e70*/  BSSY B1, `(.L_x_189) ;  /* 0x0000006000017945 */ /* 0x000fe20003800000 */
[----:B------:R-:W-:-:S07]  /*7e80*/  IMAD.MOV.U32 R15, RZ, RZ, -0x1 ;  /* 0xffffffffff0f7424 */ /* 0x000fce00078e00ff */
[----:B--2--5:R-:W-:Y:S05]  /*7e90*/  WARPSYNC.COLLECTIVE R15, `(.L_x_190) ;  /* 0x000000000f0c7348 */ /* 0x024fea0003c00000 */
[----:B------:R-:W-:Y:S02]  /*7ea0*/  ELECT P6, UR62, PT ;  /* 0x00000000003e782f */ /* 0x000fe400038c0000 */
[----:B------:R-:W-:Y:S01]  /*7eb0*/  MOV R14, UR62 ;  /* 0x0000003e000e7c02 */ /* 0x000fe20008000f00 */
[----:B--2--5:R-:W-:Y:S10]  /*7ec0*/  ENDCOLLECTIVE ;  /* 0x000000000000791b */ /* 0x024ff40003800000 */
.L_x_190:
[----:B------:R-:W-:Y:S05]  /*7ed0*/  BSYNC B1 ;  /* 0x0000000000017941 */ /* 0x000fea0003800000 */
.L_x_189:
[----:B------:R-:W-:Y:S05]  /*7ee0*/  BRA `(.L_x_191) ;  /* 0xffffffec00ec7947 */ /* 0x000fea000383ffff */
.L_x_171:
[----:B0-----:R0:W1:Y:S02]  /*7ef0*/  SYNCS.PHASECHK.TRANS64.TRYWAIT P1, [R14+URZ+0x18], R5 ;  /* 0x000018050e0075a7 */ /* 0x001064000802017f */
[----:B-1----:R-:W-:Y:S05]  /*7f00*/  @!P1 NANOSLEEP.SYNCS 0x989680 ;  /* 0x009896800000995d */ /* 0x002fea0003900000 */
[----:B------:R-:W1:Y:S02]  /*7f10*/  @!P1 SYNCS.PHASECHK.TRANS64 P1, [R14+URZ+0x18], R5 ;  /* 0x000018050e0095a7 */ /* 0x000e64000802007f */
[----:B-1----:R-:W-:Y:S05]  /*7f20*/  @!P1 BRA `(.L_x_171) ;  /* 0xfffffffc00f09947 */ /* 0x002fea000383ffff */
[----:B------:R-:W-:Y:S05]  /*7f30*/  BRA `(.L_x_192) ;  /* 0xfffffff000287947 */ /* 0x000fea000383ffff */
.L_x_180:
[----:B------:R-:W-:Y:S01]  /*7f40*/  BSSY B0, `(.L_x_193) ;  /* 0x0000006000007945 */ /* 0x000fe20003800000 */
[----:B------:R-:W-:-:S07]  /*7f50*/  IMAD.MOV.U32 R15, RZ, RZ, -0x1 ;  /* 0xffffffffff0f7424 */ /* 0x000fce00078e00ff */
[----:B--2--5:R-:W-:Y:S05]  /*7f60*/  WARPSYNC.COLLECTIVE R15, `(.L_x_194) ;  /* 0x000000000f0c7348 */ /* 0x024fea0003c00000 */
[----:B------:R-:W-:Y:S02]  /*7f70*/  ELECT P6, UR62, PT ;  /* 0x00000000003e782f */ /* 0x000fe400038c0000 */
[----:B------:R-:W-:Y:S01]  /*7f80*/  MOV R14, UR62 ;  /* 0x0000003e000e7c02 */ /* 0x000fe20008000f00 */
[----:B--2--5:R-:W-:Y:S10]  /*7f90*/  ENDCOLLECTIVE ;  /* 0x000000000000791b */ /* 0x024ff40003800000 */
.L_x_194:
[----:B------:R-:W-:Y:S05]  /*7fa0*/  BSYNC B0 ;  /* 0x0000000000007941 */ /* 0x000fea0003800000 */
.L_x_193:
[----:B------:R-:W-:Y:S05]  /*7fb0*/  BRA `(.L_x_195) ;  /* 0xfffffff800c07947 */ /* 0x000fea000383ffff */
.L_x_184:
[----:B0-----:R0:W1:Y:S02]  /*7fc0*/  SYNCS.PHASECHK.TRANS64.TRYWAIT P0, [R7+URZ], R2 ;  /* 0x00000002070075a7 */ /* 0x001064000800017f */
[----:B-1----:R-:W-:Y:S05]  /*7fd0*/  @!P0 NANOSLEEP.SYNCS 0x989680 ;  /* 0x009896800000895d */ /* 0x002fea0003900000 */
[----:B------:R-:W1:Y:S02]  /*7fe0*/  @!P0 SYNCS.PHASECHK.TRANS64 P0, [R7+URZ], R2 ;  /* 0x00000002070085a7 */ /* 0x000e64000800007f */
[----:B-1----:R-:W-:Y:S05]  /*7ff0*/  @!P0 BRA `(.L_x_184) ;  /* 0xfffffffc00f08947 */ /* 0x002fea000383ffff */
[----:B------:R-:W-:Y:S05]  /*8000*/  BRA `(.L_x_196) ;  /* 0xfffffffc00007947 */ /* 0x000fea000383ffff */
.L_x_185:
[----:B0-----:R0:W1:Y:S02]  /*8010*/  SYNCS.PHASECHK.TRANS64.TRYWAIT P0, [R4+URZ], R3 ;  /* 0x00000003040075a7 */ /* 0x001064000800017f */
[----:B-1----:R-:W-:Y:S05]  /*8020*/  @!P0 NANOSLEEP.SYNCS 0x989680 ;  /* 0x009896800000895d */ /* 0x002fea0003900000 */
[----:B------:R-:W1:Y:S02]  /*8030*/  @!P0 SYNCS.PHASECHK.TRANS64 P0, [R4+URZ], R3 ;  /* 0x00000003040085a7 */ /* 0x000e64000800007f */
[----:B-1----:R-:W-:Y:S05]  /*8040*/  @!P0 BRA `(.L_x_185) ;  /* 0xfffffffc00f08947 */ /* 0x002fea000383ffff */
[----:B------:R-:W-:Y:S05]  /*8050*/  BRA `(.L_x_197) ;  /* 0xfffffffc00087947 */ /* 0x000fea000383ffff */
.L_x_198:
[----:B------:R-:W-:-:S00]  /*8060*/  BRA `(.L_x_198) ;  /* 0xfffffffc00fc7947 */ /* 0x000fc0000383ffff */
[----:B------:R-:W-:-:S00]  /*8070*/  NOP ;  /* 0x0000000000007918 */ /* 0x000fc00000000000 */
        /* <DEDUP_REMOVED lines=8> */
.L_x_199:


//--------------------- .nv.global.init           --------------------------
	.section	.nv.global.init,"aw",@progbits
.nv.global.init:
	.type		$str$22,@object
	.size		$str$22,($str$23 - $str$22)
$str$22:
        /*0000*/ 	.byte	0x6b, 0x5f, 0x74, 0x69, 0x6c, 0x65, 0x5f, 0x63, 0x6f, 0x75, 0x6e, 0x74, 0x20, 0x3e, 0x3d, 0x20
        /*0010*/ 	.byte	0x31, 0x00
	.type		$str$23,@object
	.size		$str$23,(__unnamed_1 - $str$23)
$str$23:
        /*0012*/ 	.byte	0x2f, 0x74, 0x6d, 0x70, 0x2f, 0x63, 0x75, 0x74, 0x6c, 0x61, 0x73, 0x73, 0x5f, 0x73, 0x77, 0x65
        /*0022*/ 	.byte	0x65, 0x70, 0x5f, 0x73, 0x72, 0x63, 0x2f, 0x69, 0x6e, 0x63, 0x6c, 0x75, 0x64, 0x65, 0x2f, 0x63
        /*0032*/ 	.byte	0x75, 0x74, 0x6c, 0x61, 0x73, 0x73, 0x2f, 0x67, 0x65, 0x6d, 0x6d, 0x2f, 0x63, 0x6f, 0x6c, 0x6c
        /*0042*/ 	.byte	0x65, 0x63, 0x74, 0x69, 0x76, 0x65, 0x2f, 0x73, 0x6d, 0x39, 0x30, 0x5f, 0x6d, 0x6d, 0x61, 0x5f
        /*0052*/ 	.byte	0x74, 0x6d, 0x61, 0x5f, 0x67, 0x6d, 0x6d, 0x61, 0x5f, 0x73, 0x73, 0x5f, 0x77, 0x61, 0x72, 0x70
        /*0062*/ 	.byte	0x73, 0x70, 0x65, 0x63, 0x69, 0x61, 0x6c, 0x69, 0x7a, 0x65, 0x64, 0x2e, 0x68, 0x70, 0x70, 0x00
	.type		__unnamed_1,@object
	.size		__unnamed_1,(.L_0 - __unnamed_1)
__unnamed_1:
        /*0072*/ 	.byte	0x76, 0x6f, 0x69, 0x64, 0x20, 0x63, 0x75, 0x74, 0x6c, 0x61, 0x73, 0x73, 0x3a, 0x3a, 0x67, 0x65
        /* <DEDUP_REMOVED lines=180> */
        /*0bc2*/ 	.byte	0x3a, 0x3a, 0x69, 0x64, 0x65, 0x6e, 0x74, 0x69, 0x74, 0x79, 0x5d, 0x00
.L_0:


//--------------------- .nv.shared._ZN7cutlass13device_kernelINS_4gemm6kernel13GemmUniversalIN4cute5tupleIJiiiiEEENS1_10collective13CollectiveMmaINS1_34MainloopSm90TmaGmmaWarpSpecializedILi3ENS5_IJNS4_1CILi1EEENSA_ILi2EEESB_EEENS1_32KernelTmaWarpSpecializedPingpongEEENS5_IJNSA_ILi64EEENSA_ILi128EEESH_EEENS_10bfloat16_tENS5_IJlSB_lEEESJ_SK_NS4_8TiledMMAINS4_8MMA_AtomIJNS4_4SM904GMMA28MMA_64x128x16_F32BF16BF16_SSILNSO_5MajorE0ELSQ_0ELNSO_7ScaleInE1ELSR_1EEEEEENS4_6LayoutINS5_IJSB_SB_SB_EEENS5_IJNSA_ILi0EEESW_SW_EEEEENS5_IJNS4_10UnderscoreESZ_SZ_EEEEENS4_23SM90_TMA_LOAD_MULTICASTENS4_14ComposedLayoutINS4_7SwizzleILi3ELi4ELi3EEENS4_18smem_ptr_flag_bitsILi16EEENSU_INS5_IJNSA_ILi8EEESG_EEENS5_IJSG_SB_EEEEEEEvNS4_8identityENS4_13SM90_TMA_LOADES1C_vS1D_EENS_8epilogue10collective6detail29Sm90TmaWarpSpecializedAdapterINS1H_15DefaultEpilogueISJ_SK_SK_NS1G_6thread17LinearCombinationISJ_Li1EffLNS1L_9ScaleType4KindE0ELNS_15FloatRoundStyleE2ESJ_EENS1_15EpilogueDefaultEEEEEvvEEEEvNT_6ParamsE --------------------------
	.section	.nv.shared._ZN7cutlass13device_kernelINS_4gemm6kernel13GemmUniversalIN4cute5tupleIJiiiiEEENS1_10collective13CollectiveMmaINS1_34MainloopSm90TmaGmmaWarpSpecializedILi3ENS5_IJNS4_1CILi1EEENSA_ILi2EEESB_EEENS1_32KernelTmaWarpSpecializedPingpongEEENS5_IJNSA_ILi64EEENSA_ILi128EEESH_EEENS_10bfloat16_tENS5_IJlSB_lEEESJ_SK_NS4_8TiledMMAINS4_8MMA_AtomIJNS4_4SM904GMMA28MMA_64x128x16_F32BF16BF16_SSILNSO_5MajorE0ELSQ_0ELNSO_7ScaleInE1ELSR_1EEEEEENS4_6LayoutINS5_IJSB_SB_SB_EEENS5_IJNSA_ILi0EEESW_SW_EEEEENS5_IJNS4_10UnderscoreESZ_SZ_EEEEENS4_23SM90_TMA_LOAD_MULTICASTENS4_14ComposedLayoutINS4_7SwizzleILi3ELi4ELi3EEENS4_18smem_ptr_flag_bitsILi16EEENSU_INS5_IJNSA_ILi8EEESG_EEENS5_IJSG_SB_EEEEEEEvNS4_8identityENS4_13SM90_TMA_LOADES1C_vS1D_EENS_8epilogue10collective6detail29Sm90TmaWarpSpecializedAdapterINS1H_15DefaultEpilogueISJ_SK_SK_NS1G_6thread17LinearCombinationISJ_Li1EffLNS1L_9ScaleType4KindE0ELNS_15FloatRoundStyleE2ESJ_EENS1_15EpilogueDefaultEEEEEvvEEEEvNT_6ParamsE,"aw",@nobits
	.sectionflags	@""
	.align	16
	.zero		1024


//--------------------- .nv.shared.reserved.0     --------------------------
	.section	.nv.shared.reserved.0,"aw",@nobits
	.weak		__nv_reservedSMEM_offset_0_alias
	.size		__nv_reservedSMEM_offset_0_alias, 0, 0
	.other		__nv_reservedSMEM_offset_0_alias,@"STO_CUDA_RESERVED_SHARED STV_DEFAULT"
__nv_reservedSMEM_offset_0_alias:
	.zero		0


//--------------------- .nv.global                --------------------------
	.section	.nv.global,"aw",@nobits
.nv.global:
	.type		_ZN39_INTERNAL_5c6f9977_4_k_cu_c1d7b875_28274cute1_E,@object
	.size		_ZN39_INTERNAL_5c6f9977_4_k_cu_c1d7b875_28274cute1_E,(_ZN39_INTERNAL_5c6f9977_4_k_cu_c1d7b875_28274cuda3std3__45__cpo6cbeginE - _ZN39_INTERNAL_5c6f9977_4_k_cu_c1d7b875_28274cute1_E)
_ZN39_INTERNAL_5c6f9977_4_k_cu_c1d7b875_28274cute1_E:
	.zero		1
	.type		_ZN39_INTERNAL_5c6f9977_4_k_cu_c1d7b875_28274cuda3std3__45__cpo6cbeginE,@object
	.size		_ZN39_INTERNAL_5c6f9977_4_k_cu_c1d7b875_28274cuda3std3__45__cpo6cbeginE,(_ZN39_INTERNAL_5c6f9977_4_k_cu_c1d7b875_28274cuda3std3__48in_placeE - _ZN39_INTERNAL_5c6f9977_4_k_cu_c1d7b875_28274cuda3std3__45__cpo6cbeginE)
_ZN39_INTERNAL_5c6f9977_4_k_cu_c1d7b875_28274cuda3std3__45__cpo6cbeginE:
	.zero		1
	.type		_ZN39_INTERNAL_5c6f9977_4_k_cu_c1d7b875_28274cuda3std3__48in_placeE,@object
	.size		_ZN39_INTERNAL_5c6f9977_4_k_cu_c1d7b875_28274cuda3std3__48in_placeE,(_ZN39_INTERNAL_5c6f9977_4_k_cu_c1d7b875_28274cuda3std6ranges3__45__cpo9iter_moveE - _ZN39_INTERNAL_5c6f9977_4_k_cu_c1d7b875_28274cuda3std3__48in_placeE)
_ZN39_INTERNAL_5c6f9977_4_k_cu_c1d7b875_28274cuda3std3__48in_placeE:
	.zero		1
	.type		_ZN39_INTERNAL_5c6f9977_4_k_cu_c1d7b875_28274cuda3std6ranges3__45__cpo9iter_moveE,@object
	.size		_ZN39_INTERNAL_5c6f9977_4_k_cu_c1d7b875_28274cuda3std6ranges3__45__cpo9iter_moveE,(_ZN39_INTERNAL_5c6f9977_4_k_cu_c1d7b875_28274cuda3std3__45__cpo5beginE - _ZN39_INTERNAL_5c6f9977_4_k_cu_c1d7b875_28274cuda3std6ranges3__45__cpo9iter_moveE)
_ZN39_INTERNAL_5c6f9977_4_k_cu_c1d7b875_28274cuda3std6ranges3__45__cpo9iter_moveE:
	.zero		1
	.type		_ZN39_INTERNAL_5c6f9977_4_k_cu_c1d7b875_28274cuda3std3__45__cpo5beginE,@object
	.size		_ZN39_INTERNAL_5c6f9977_4_k_cu_c1d7b875_28274cuda3std3__45__cpo5beginE,(_ZN39_INTERNAL_5c6f9977_4_k_cu_c1d7b875_28274cuda3std3__441_GLOBAL__N__5c6f9977_4_k_cu_c1d7b875_28276ignoreE - _ZN39_INTERNAL_5c6f9977_4_k_cu_c1d7b875_28274cuda3std3__45__cpo5beginE)
_ZN39_INTERNAL_5c6f9977_4_k_cu_c1d7b875_28274cuda3std3__45__cpo5beginE:
	.zero		1
	.type		_ZN39_INTERNAL_5c6f9977_4_k_cu_c1d7b875_28274cuda3std3__441_GLOBAL__N__5c6f9977_4_k_cu_c1d7b875_28276ignoreE,@object
	.size		_ZN39_INTERNAL_5c6f9977_4_k_cu_c1d7b875_28274cuda3std3__441_GLOBAL__N__5c6f9977_4_k_cu_c1d7b875_28276ignoreE,(_ZN39_INTERNAL_5c6f9977_4_k_cu_c1d7b875_28274cute7productE - _ZN39_INTERNAL_5c6f9977_4_k_cu_c1d7b875_28274cuda3std3__441_GLOBAL__N__5c6f9977_4_k_cu_c1d7b875_28276ignoreE)
_ZN39_INTERNAL_5c6f9977_4_k_cu_c1d7b875_28274cuda3std3__441_GLOBAL__N__5c6f9977_4_k_cu_c1d7b875_28276ignoreE:
	.zero		1
	.type		_ZN39_INTERNAL_5c6f9977_4_k_cu_c1d7b875_28274cute7productE,@object
	.size		_ZN39_INTERNAL_5c6f9977_4_k_cu_c1d7b875_28274cute7productE,(_ZN39_INTERNAL_5c6f9977_4_k_cu_c1d7b875_28274cuda3std3__45__cpo3endE - _ZN39_INTERNAL_5c6f9977_4_k_cu_c1d7b875_28274cute7productE)
_ZN39_INTERNAL_5c6f9977_4_k_cu_c1d7b875_28274cute7productE:
	.zero		1
	.type		_ZN39_INTERNAL_5c6f9977_4_k_cu_c1d7b875_28274cuda3std3__45__cpo3endE,@object
	.size		_ZN39_INTERNAL_5c6f9977_4_k_cu_c1d7b875_28274cuda3std3__45__cpo3endE,(_ZN39_INTERNAL_5c6f9977_4_k_cu_c1d7b875_28274cuda3std3__419piecewise_constructE - _ZN39_INTERNAL_5c6f9977_4_k_cu_c1d7b875_28274cuda3std3__45__cpo3endE)
_ZN39_INTERNAL_5c6f9977_4_k_cu_c1d7b875_28274cuda3std3__45__cpo3endE:
	.zero		1
	.type		_ZN39_INTERNAL_5c6f9977_4_k_cu_c1d7b875_28274cuda3std3__419piecewise_constructE,@object
	.size		_ZN39_INTERNAL_5c6f9977_4_k_cu_c1d7b875_28274cuda3std3__419piecewise_constructE,(_ZN39_INTERNAL_5c6f9977_4_k_cu_c1d7b875_28274cuda3std3__45__cpo4cendE - _ZN39_INTERNAL_5c6f9977_4_k_cu_c1d7b875_28274cuda3std3__419piecewise_constructE)
_ZN39_INTERNAL_5c6f9977_4_k_cu_c1d7b875_28274cuda3std3__419piecewise_constructE:
	.zero		1
	.type		_ZN39_INTERNAL_5c6f9977_4_k_cu_c1d7b875_28274cuda3std3__45__cpo4cendE,@object
	.size		_ZN39_INTERNAL_5c6f9977_4_k_cu_c1d7b875_28274cuda3std3__45__cpo4cendE,(_ZN39_INTERNAL_5c6f9977_4_k_cu_c1d7b875_28274cuda3std6ranges3__45__cpo4swapE - _ZN39_INTERNAL_5c6f9977_4_k_cu_c1d7b875_28274cuda3std3__45__cpo4cendE)
_ZN39_INTERNAL_5c6f9977_4_k_cu_c1d7b875_28274cuda3std3__45__cpo4cendE:
	.zero		1
	.type		_ZN39_INTERNAL_5c6f9977_4_k_cu_c1d7b875_28274cuda3std6ranges3__45__cpo4swapE,@object
	.size		_ZN39_INTERNAL_5c6f9977_4_k_cu_c1d7b875_28274cuda3std6ranges3__45__cpo4swapE,(.L_8 - _ZN39_INTERNAL_5c6f9977_4_k_cu_c1d7b875_28274cuda3std6ranges3__45__cpo4swapE)
_ZN39_INTERNAL_5c6f9977_4_k_cu_c1d7b875_28274cuda3std6ranges3__45__cpo4swapE:
	.zero		1
.L_8:


//--------------------- .nv.constant0._ZN7cutlass13device_kernelINS_4gemm6kernel13GemmUniversalIN4cute5tupleIJiiiiEEENS1_10collective13CollectiveMmaINS1_34MainloopSm90TmaGmmaWarpSpecializedILi3ENS5_IJNS4_1CILi1EEENSA_ILi2EEESB_EEENS1_32KernelTmaWarpSpecializedPingpongEEENS5_IJNSA_ILi64EEENSA_ILi128EEESH_EEENS_10bfloat16_tENS5_IJlSB_lEEESJ_SK_NS4_8TiledMMAINS4_8MMA_AtomIJNS4_4SM904GMMA28MMA_64x128x16_F32BF16BF16_SSILNSO_5MajorE0ELSQ_0ELNSO_7ScaleInE1ELSR_1EEEEEENS4_6LayoutINS5_IJSB_SB_SB_EEENS5_IJNSA_ILi0EEESW_SW_EEEEENS5_IJNS4_10UnderscoreESZ_SZ_EEEEENS4_23SM90_TMA_LOAD_MULTICASTENS4_14ComposedLayoutINS4_7SwizzleILi3ELi4ELi3EEENS4_18smem_ptr_flag_bitsILi16EEENSU_INS5_IJNSA_ILi8EEESG_EEENS5_IJSG_SB_EEEEEEEvNS4_8identityENS4_13SM90_TMA_LOADES1C_vS1D_EENS_8epilogue10collective6detail29Sm90TmaWarpSpecializedAdapterINS1H_15DefaultEpilogueISJ_SK_SK_NS1G_6thread17LinearCombinationISJ_Li1EffLNS1L_9ScaleType4KindE0ELNS_15FloatRoundStyleE2ESJ_EENS1_15EpilogueDefaultEEEEEvvEEEEvNT_6ParamsE --------------------------
	.section	.nv.constant0._ZN7cutlass13device_kernelINS_4gemm6kernel13GemmUniversalIN4cute5tupleIJiiiiEEENS1_10collective13CollectiveMmaINS1_34MainloopSm90TmaGmmaWarpSpecializedILi3ENS5_IJNS4_1CILi1EEENSA_ILi2EEESB_EEENS1_32KernelTmaWarpSpecializedPingpongEEENS5_IJNSA_ILi64EEENSA_ILi128EEESH_EEENS_10bfloat16_tENS5_IJlSB_lEEESJ_SK_NS4_8TiledMMAINS4_8MMA_AtomIJNS4_4SM904GMMA28MMA_64x128x16_F32BF16BF16_SSILNSO_5MajorE0ELSQ_0ELNSO_7ScaleInE1ELSR_1EEEEEENS4_6LayoutINS5_IJSB_SB_SB_EEENS5_IJNSA_ILi0EEESW_SW_EEEEENS5_IJNS4_10UnderscoreESZ_SZ_EEEEENS4_23SM90_TMA_LOAD_MULTICASTENS4_14ComposedLayoutINS4_7SwizzleILi3ELi4ELi3EEENS4_18smem_ptr_flag_bitsILi16EEENSU_INS5_IJNSA_ILi8EEESG_EEENS5_IJSG_SB_EEEEEEEvNS4_8identityENS4_13SM90_TMA_LOADES1C_vS1D_EENS_8epilogue10collective6detail29Sm90TmaWarpSpecializedAdapterINS1H_15DefaultEpilogueISJ_SK_SK_NS1G_6thread17LinearCombinationISJ_Li1EffLNS1L_9ScaleType4KindE0ELNS_15FloatRoundStyleE2ESJ_EENS1_15EpilogueDefaultEEEEEvvEEEEvNT_6ParamsE,"a",@progbits
	.sectionflags	@""
	.align	4
.nv.constant0._ZN7cutlass13device_kernelINS_4gemm6kernel13GemmUniversalIN4cute5tupleIJiiiiEEENS1_10collective13CollectiveMmaINS1_34MainloopSm90TmaGmmaWarpSpecializedILi3ENS5_IJNS4_1CILi1EEENSA_ILi2EEESB_EEENS1_32KernelTmaWarpSpecializedPingpongEEENS5_IJNSA_ILi64EEENSA_ILi128EEESH_EEENS_10bfloat16_tENS5_IJlSB_lEEESJ_SK_NS4_8TiledMMAINS4_8MMA_AtomIJNS4_4SM904GMMA28MMA_64x128x16_F32BF16BF16_SSILNSO_5MajorE0ELSQ_0ELNSO_7ScaleInE1ELSR_1EEEEEENS4_6LayoutINS5_IJSB_SB_SB_EEENS5_IJNSA_ILi0EEESW_SW_EEEEENS5_IJNS4_10UnderscoreESZ_SZ_EEEEENS4_23SM90_TMA_LOAD_MULTICASTENS4_14ComposedLayoutINS4_7SwizzleILi3ELi4ELi3EEENS4_18smem_ptr_flag_bitsILi16EEENSU_INS5_IJNSA_ILi8EEESG_EEENS5_IJSG_SB_EEEEEEEvNS4_8identityENS4_13SM90_TMA_LOADES1C_vS1D_EENS_8epilogue10collective6detail29Sm90TmaWarpSpecializedAdapterINS1H_15DefaultEpilogueISJ_SK_SK_NS1G_6thread17LinearCombinationISJ_Li1EffLNS1L_9ScaleType4KindE0ELNS_15FloatRoundStyleE2ESJ_EENS1_15EpilogueDefaultEEEEEvvEEEEvNT_6ParamsE:
	.zero		1664


//--------------------- SYMBOLS --------------------------

	.type		.nv.reservedSmem.offset0,@object
	.size		.nv.reservedSmem.offset0,0x4
	.type		__assertfail,@function
